//
// Generated by NVIDIA NVVM Compiler
//
// Compiler Build ID: CL-36424714
// Cuda compilation tools, release 13.0, V13.0.88
// Based on NVVM 20.0.0
//

.version 9.0
.target sm_100
.address_size 64

	// .globl	_Z12vertexShaderPiS_P6float3S_
.extern .func free
(
	.param .b64 free_param_0
)
;
.extern .func  (.param .b64 func_retval0) malloc
(
	.param .b64 malloc_param_0
)
;
.global .align 1 .b8 _ZN34_INTERNAL_f3eedc06_4_k_cu_21201e0f4cuda3std3__45__cpo5beginE[1];
.global .align 1 .b8 _ZN34_INTERNAL_f3eedc06_4_k_cu_21201e0f4cuda3std3__45__cpo3endE[1];
.global .align 1 .b8 _ZN34_INTERNAL_f3eedc06_4_k_cu_21201e0f4cuda3std3__45__cpo6cbeginE[1];
.global .align 1 .b8 _ZN34_INTERNAL_f3eedc06_4_k_cu_21201e0f4cuda3std3__45__cpo4cendE[1];
.global .align 1 .b8 _ZN34_INTERNAL_f3eedc06_4_k_cu_21201e0f4cuda3std3__45__cpo6rbeginE[1];
.global .align 1 .b8 _ZN34_INTERNAL_f3eedc06_4_k_cu_21201e0f4cuda3std3__45__cpo4rendE[1];
.global .align 1 .b8 _ZN34_INTERNAL_f3eedc06_4_k_cu_21201e0f4cuda3std3__45__cpo7crbeginE[1];
.global .align 1 .b8 _ZN34_INTERNAL_f3eedc06_4_k_cu_21201e0f4cuda3std3__45__cpo5crendE[1];
.global .align 1 .b8 _ZN34_INTERNAL_f3eedc06_4_k_cu_21201e0f4cuda3std3__436_GLOBAL__N__f3eedc06_4_k_cu_21201e0f6ignoreE[1];
.global .align 1 .b8 _ZN34_INTERNAL_f3eedc06_4_k_cu_21201e0f4cuda3std3__419piecewise_constructE[1];
.global .align 1 .b8 _ZN34_INTERNAL_f3eedc06_4_k_cu_21201e0f4cuda3std3__48in_placeE[1];
.global .align 1 .b8 _ZN34_INTERNAL_f3eedc06_4_k_cu_21201e0f4cuda3std3__420unreachable_sentinelE[1];
.global .align 1 .b8 _ZN34_INTERNAL_f3eedc06_4_k_cu_21201e0f4cuda3std3__47nulloptE[1];
.global .align 1 .b8 _ZN34_INTERNAL_f3eedc06_4_k_cu_21201e0f4cuda3std3__48unexpectE[1];
.global .align 1 .b8 _ZN34_INTERNAL_f3eedc06_4_k_cu_21201e0f4cuda3std6ranges3__45__cpo4swapE[1];
.global .align 1 .b8 _ZN34_INTERNAL_f3eedc06_4_k_cu_21201e0f4cuda3std6ranges3__45__cpo9iter_moveE[1];
.global .align 1 .b8 _ZN34_INTERNAL_f3eedc06_4_k_cu_21201e0f4cuda3std6ranges3__45__cpo5beginE[1];
.global .align 1 .b8 _ZN34_INTERNAL_f3eedc06_4_k_cu_21201e0f4cuda3std6ranges3__45__cpo3endE[1];
.global .align 1 .b8 _ZN34_INTERNAL_f3eedc06_4_k_cu_21201e0f4cuda3std6ranges3__45__cpo6cbeginE[1];
.global .align 1 .b8 _ZN34_INTERNAL_f3eedc06_4_k_cu_21201e0f4cuda3std6ranges3__45__cpo4cendE[1];
.global .align 1 .b8 _ZN34_INTERNAL_f3eedc06_4_k_cu_21201e0f4cuda3std6ranges3__45__cpo7advanceE[1];
.global .align 1 .b8 _ZN34_INTERNAL_f3eedc06_4_k_cu_21201e0f4cuda3std6ranges3__45__cpo9iter_swapE[1];
.global .align 1 .b8 _ZN34_INTERNAL_f3eedc06_4_k_cu_21201e0f4cuda3std6ranges3__45__cpo4nextE[1];
.global .align 1 .b8 _ZN34_INTERNAL_f3eedc06_4_k_cu_21201e0f4cuda3std6ranges3__45__cpo4prevE[1];
.global .align 1 .b8 _ZN34_INTERNAL_f3eedc06_4_k_cu_21201e0f4cuda3std6ranges3__45__cpo4dataE[1];
.global .align 1 .b8 _ZN34_INTERNAL_f3eedc06_4_k_cu_21201e0f4cuda3std6ranges3__45__cpo5cdataE[1];
.global .align 1 .b8 _ZN34_INTERNAL_f3eedc06_4_k_cu_21201e0f4cuda3std6ranges3__45__cpo4sizeE[1];
.global .align 1 .b8 _ZN34_INTERNAL_f3eedc06_4_k_cu_21201e0f4cuda3std6ranges3__45__cpo5ssizeE[1];
.global .align 1 .b8 _ZN34_INTERNAL_f3eedc06_4_k_cu_21201e0f4cuda3std6ranges3__45__cpo8distanceE[1];
.global .align 1 .b8 _ZN34_INTERNAL_f3eedc06_4_k_cu_21201e0f6thrust24THRUST_300001_SM_1000_NS8cuda_cub3parE[1];
.global .align 1 .b8 _ZN34_INTERNAL_f3eedc06_4_k_cu_21201e0f6thrust24THRUST_300001_SM_1000_NS8cuda_cub10par_nosyncE[1];
.global .align 1 .b8 _ZN34_INTERNAL_f3eedc06_4_k_cu_21201e0f6thrust24THRUST_300001_SM_1000_NS6system6detail10sequential3seqE[1];
.global .align 1 .b8 _ZN34_INTERNAL_f3eedc06_4_k_cu_21201e0f6thrust24THRUST_300001_SM_1000_NS12placeholders2_1E[1];
.global .align 1 .b8 _ZN34_INTERNAL_f3eedc06_4_k_cu_21201e0f6thrust24THRUST_300001_SM_1000_NS12placeholders2_2E[1];
.global .align 1 .b8 _ZN34_INTERNAL_f3eedc06_4_k_cu_21201e0f6thrust24THRUST_300001_SM_1000_NS12placeholders2_3E[1];
.global .align 1 .b8 _ZN34_INTERNAL_f3eedc06_4_k_cu_21201e0f6thrust24THRUST_300001_SM_1000_NS12placeholders2_4E[1];
.global .align 1 .b8 _ZN34_INTERNAL_f3eedc06_4_k_cu_21201e0f6thrust24THRUST_300001_SM_1000_NS12placeholders2_5E[1];
.global .align 1 .b8 _ZN34_INTERNAL_f3eedc06_4_k_cu_21201e0f6thrust24THRUST_300001_SM_1000_NS12placeholders2_6E[1];
.global .align 1 .b8 _ZN34_INTERNAL_f3eedc06_4_k_cu_21201e0f6thrust24THRUST_300001_SM_1000_NS12placeholders2_7E[1];
.global .align 1 .b8 _ZN34_INTERNAL_f3eedc06_4_k_cu_21201e0f6thrust24THRUST_300001_SM_1000_NS12placeholders2_8E[1];
.global .align 1 .b8 _ZN34_INTERNAL_f3eedc06_4_k_cu_21201e0f6thrust24THRUST_300001_SM_1000_NS12placeholders2_9E[1];
.global .align 1 .b8 _ZN34_INTERNAL_f3eedc06_4_k_cu_21201e0f6thrust24THRUST_300001_SM_1000_NS12placeholders3_10E[1];
.global .align 1 .b8 _ZN34_INTERNAL_f3eedc06_4_k_cu_21201e0f6thrust24THRUST_300001_SM_1000_NS3seqE[1];

.visible .entry _Z12vertexShaderPiS_P6float3S_(
	.param .u64 .ptr .align 1 _Z12vertexShaderPiS_P6float3S__param_0,
	.param .u64 .ptr .align 1 _Z12vertexShaderPiS_P6float3S__param_1,
	.param .u64 .ptr .align 1 _Z12vertexShaderPiS_P6float3S__param_2,
	.param .u64 .ptr .align 1 _Z12vertexShaderPiS_P6float3S__param_3
)
{


	ret;

}
	// .globl	_Z17rasterizeTrianglePiS_P6float3P4int3P8fragment
.visible .entry _Z17rasterizeTrianglePiS_P6float3P4int3P8fragment(
	.param .u64 .ptr .align 1 _Z17rasterizeTrianglePiS_P6float3P4int3P8fragment_param_0,
	.param .u64 .ptr .align 1 _Z17rasterizeTrianglePiS_P6float3P4int3P8fragment_param_1,
	.param .u64 .ptr .align 1 _Z17rasterizeTrianglePiS_P6float3P4int3P8fragment_param_2,
	.param .u64 .ptr .align 1 _Z17rasterizeTrianglePiS_P6float3P4int3P8fragment_param_3,
	.param .u64 .ptr .align 1 _Z17rasterizeTrianglePiS_P6float3P4int3P8fragment_param_4
)
{
	.reg .pred 	%p<69>;
	.reg .b16 	%rs<47>;
	.reg .b32 	%r<79>;
	.reg .b32 	%f<117>;
	.reg .b64 	%rd<53>;
	.reg .b64 	%fd<45>;

	ld.param.u64 	%rd3, [_Z17rasterizeTrianglePiS_P6float3P4int3P8fragment_param_0];
	ld.param.u64 	%rd4, [_Z17rasterizeTrianglePiS_P6float3P4int3P8fragment_param_1];
	ld.param.u64 	%rd5, [_Z17rasterizeTrianglePiS_P6float3P4int3P8fragment_param_2];
	ld.param.u64 	%rd6, [_Z17rasterizeTrianglePiS_P6float3P4int3P8fragment_param_3];
	cvta.to.global.u64 	%rd7, %rd4;
	cvta.to.global.u64 	%rd8, %rd3;
	cvta.to.global.u64 	%rd9, %rd5;
	cvta.to.global.u64 	%rd10, %rd6;
	mov.u32 	%r1, %ctaid.x;
	mul.wide.u32 	%rd11, %r1, 12;
	add.s64 	%rd12, %rd10, %rd11;
	ld.global.u32 	%r33, [%rd12];
	ld.global.u32 	%r34, [%rd12+4];
	ld.global.u32 	%r35, [%rd12+8];
	mul.wide.s32 	%rd13, %r33, 12;
	add.s64 	%rd14, %rd9, %rd13;
	ld.global.f32 	%f11, [%rd14];
	ld.global.f32 	%f12, [%rd14+4];
	mul.wide.s32 	%rd15, %r34, 12;
	add.s64 	%rd16, %rd9, %rd15;
	ld.global.f32 	%f13, [%rd16];
	ld.global.f32 	%f14, [%rd16+4];
	mul.wide.s32 	%rd17, %r35, 12;
	add.s64 	%rd18, %rd9, %rd17;
	ld.global.f32 	%f15, [%rd18];
	ld.global.f32 	%f16, [%rd18+4];
	cvt.f64.f32 	%fd1, %f11;
	fma.rn.f64 	%fd2, %fd1, 0d3FE0000000000000, 0d3FE0000000000000;
	ld.global.u32 	%r36, [%rd8];
	cvt.rn.f64.s32 	%fd3, %r36;
	mul.f64 	%fd4, %fd2, %fd3;
	cvt.rn.f32.f64 	%f17, %fd4;
	cvt.f64.f32 	%fd5, %f12;
	fma.rn.f64 	%fd6, %fd5, 0d3FE0000000000000, 0d3FE0000000000000;
	ld.global.u32 	%r37, [%rd7];
	cvt.rn.f64.s32 	%fd7, %r37;
	mul.f64 	%fd8, %fd6, %fd7;
	cvt.rn.f32.f64 	%f1, %fd8;
	cvt.f64.f32 	%fd9, %f13;
	fma.rn.f64 	%fd10, %fd9, 0d3FE0000000000000, 0d3FE0000000000000;
	mul.f64 	%fd11, %fd10, %fd3;
	cvt.rn.f32.f64 	%f18, %fd11;
	cvt.f64.f32 	%fd12, %f14;
	fma.rn.f64 	%fd13, %fd12, 0d3FE0000000000000, 0d3FE0000000000000;
	mul.f64 	%fd14, %fd13, %fd7;
	cvt.rn.f32.f64 	%f19, %fd14;
	cvt.f64.f32 	%fd15, %f15;
	fma.rn.f64 	%fd16, %fd15, 0d3FE0000000000000, 0d3FE0000000000000;
	mul.f64 	%fd17, %fd16, %fd3;
	cvt.rn.f32.f64 	%f2, %fd17;
	cvt.f64.f32 	%fd18, %f16;
	fma.rn.f64 	%fd19, %fd18, 0d3FE0000000000000, 0d3FE0000000000000;
	mul.f64 	%fd20, %fd19, %fd7;
	cvt.rn.f32.f64 	%f3, %fd20;
	setp.lt.f32 	%p1, %f18, %f2;
	selp.f32 	%f20, %f18, %f2, %p1;
	setp.gt.f32 	%p2, %f20, %f17;
	selp.f32 	%f21, %f17, %f20, %p2;
	setp.lt.f32 	%p3, %f21, 0f00000000;
	selp.f32 	%f22, 0f00000000, %f21, %p3;
	cvt.rzi.s32.f32 	%r38, %f22;
	setp.lt.f32 	%p4, %f19, %f3;
	selp.f32 	%f23, %f19, %f3, %p4;
	setp.gt.f32 	%p5, %f23, %f1;
	selp.f32 	%f24, %f1, %f23, %p5;
	setp.lt.f32 	%p6, %f24, 0f00000000;
	selp.f32 	%f25, 0f00000000, %f24, %p6;
	cvt.rzi.s32.f32 	%r39, %f25;
	add.s32 	%r40, %r36, -1;
	cvt.rn.f32.s32 	%f26, %r40;
	setp.gt.f32 	%p7, %f18, %f2;
	selp.f32 	%f27, %f18, %f2, %p7;
	setp.lt.f32 	%p8, %f27, %f17;
	selp.f32 	%f28, %f17, %f27, %p8;
	cvt.rzi.s32.f32 	%r41, %f28;
	cvt.rn.f32.s32 	%f29, %r41;
	setp.gt.f32 	%p9, %f28, %f29;
	cvt.rn.f64.s32 	%fd21, %r41;
	add.f64 	%fd22, %fd21, 0d3FF0000000000000;
	cvt.rn.f32.f64 	%f30, %fd22;
	selp.f32 	%f31, %f30, %f28, %p9;
	setp.gt.f32 	%p10, %f31, %f26;
	selp.f32 	%f32, %f26, %f31, %p10;
	cvt.rzi.s32.f32 	%r42, %f32;
	add.s32 	%r43, %r37, -1;
	cvt.rn.f32.s32 	%f33, %r43;
	setp.gt.f32 	%p11, %f19, %f3;
	selp.f32 	%f34, %f19, %f3, %p11;
	setp.lt.f32 	%p12, %f34, %f1;
	selp.f32 	%f35, %f1, %f34, %p12;
	cvt.rzi.s32.f32 	%r44, %f35;
	cvt.rn.f32.s32 	%f36, %r44;
	setp.gt.f32 	%p13, %f35, %f36;
	cvt.rn.f64.s32 	%fd23, %r44;
	add.f64 	%fd24, %fd23, 0d3FF0000000000000;
	cvt.rn.f32.f64 	%f37, %fd24;
	selp.f32 	%f38, %f37, %f35, %p13;
	setp.gt.f32 	%p14, %f38, %f33;
	selp.f32 	%f39, %f33, %f38, %p14;
	cvt.rzi.s32.f32 	%r45, %f39;
	sub.s32 	%r46, %r42, %r38;
	cvt.rn.f32.s32 	%f40, %r46;
	mul.f32 	%f41, %f40, 0f3E000000;
	cvt.rzi.s32.f32 	%r47, %f41;
	cvt.rn.f32.s32 	%f42, %r47;
	setp.gt.f32 	%p15, %f41, %f42;
	cvt.rn.f64.s32 	%fd25, %r47;
	add.f64 	%fd26, %fd25, 0d3FF0000000000000;
	cvt.rn.f32.f64 	%f43, %fd26;
	selp.f32 	%f44, %f43, %f41, %p15;
	cvt.rzi.s32.f32 	%r2, %f44;
	sub.s32 	%r48, %r45, %r39;
	cvt.rn.f32.s32 	%f45, %r48;
	mul.f32 	%f46, %f45, 0f3E000000;
	cvt.rzi.s32.f32 	%r49, %f46;
	cvt.rn.f32.s32 	%f47, %r49;
	setp.gt.f32 	%p16, %f46, %f47;
	cvt.rn.f64.s32 	%fd27, %r49;
	add.f64 	%fd28, %fd27, 0d3FF0000000000000;
	cvt.rn.f32.f64 	%f48, %fd28;
	selp.f32 	%f49, %f48, %f46, %p16;
	cvt.rzi.s32.f32 	%r3, %f49;
	mov.u32 	%r4, %tid.x;
	and.b32  	%r50, %r4, 7;
	mad.lo.s32 	%r5, %r2, %r50, %r38;
	shr.u32 	%r51, %r4, 3;
	mad.lo.s32 	%r6, %r3, %r51, %r39;
	sub.f32 	%f4, %f19, %f3;
	sub.f32 	%f5, %f17, %f2;
	sub.f32 	%f6, %f2, %f18;
	sub.f32 	%f50, %f1, %f3;
	mul.f32 	%f51, %f6, %f50;
	fma.rn.f32 	%f7, %f5, %f4, %f51;
	mul.lo.s32 	%r52, %r3, %r2;
	cvt.s64.s32 	%rd19, %r52;
	{ // callseq 0, 0
	.param .b64 param0;
	st.param.b64 	[param0], %rd19;
	.param .b64 retval0;
	call.uni (retval0), 
	malloc, 
	(
	param0
	);
	ld.param.b64 	%rd20, [retval0];
	} // callseq 0
	setp.lt.s32 	%p17, %r2, 1;
	@%p17 bra 	$L__BB1_32;
	sub.f32 	%f8, %f3, %f1;
	and.b32  	%r7, %r3, 3;
	mov.b16 	%rs37, 1;
	mov.b32 	%r71, 0;
$L__BB1_2:
	setp.lt.s32 	%p18, %r3, 1;
	@%p18 bra 	$L__BB1_30;
	setp.lt.u32 	%p19, %r3, 4;
	add.s32 	%r55, %r71, %r5;
	cvt.rn.f64.s32 	%fd29, %r55;
	add.f64 	%fd30, %fd29, 0d3FE0000000000000;
	cvt.rn.f32.f64 	%f52, %fd30;
	sub.f32 	%f53, %f52, %f2;
	mul.f32 	%f9, %f4, %f53;
	mul.f32 	%f10, %f8, %f53;
	mov.b32 	%r78, 0;
	@%p19 bra 	$L__BB1_18;
	and.b32  	%r78, %r3, 2147483644;
	neg.s32 	%r77, %r78;
	add.s32 	%r72, %r6, 3;
	mad.lo.s32 	%r76, %r2, 3, %r71;
	shl.b32 	%r57, %r2, 1;
	add.s32 	%r75, %r57, %r71;
	add.s32 	%r73, %r2, %r71;
	mov.u32 	%r74, %r71;
$L__BB1_5:
	add.s32 	%r20, %r72, -2;
	add.s32 	%r58, %r72, -3;
	cvt.rn.f64.s32 	%fd31, %r58;
	add.f64 	%fd32, %fd31, 0d3FE0000000000000;
	cvt.rn.f32.f64 	%f54, %fd32;
	sub.f32 	%f55, %f54, %f3;
	fma.rn.f32 	%f56, %f6, %f55, %f9;
	div.rn.f32 	%f57, %f56, %f7;
	fma.rn.f32 	%f58, %f5, %f55, %f10;
	div.rn.f32 	%f59, %f58, %f7;
	mov.f32 	%f60, 0f3F800000;
	sub.f32 	%f61, %f60, %f57;
	sub.f32 	%f62, %f61, %f59;
	setp.ltu.f32 	%p20, %f57, 0f00000000;
	setp.ge.f32 	%p21, %f59, 0f00000000;
	setp.ge.f32 	%p22, %f62, 0f00000000;
	and.pred  	%p23, %p21, %p22;
	not.pred 	%p25, %p23;
	or.pred  	%p26, %p20, %p25;
	@%p26 bra 	$L__BB1_7;
	cvt.u64.u32 	%rd23, %r74;
	add.s64 	%rd24, %rd20, %rd23;
	mov.b16 	%rs16, 1;
	st.u8 	[%rd24], %rs16;
	mov.b16 	%rs37, 0;
	bra.uni 	$L__BB1_8;
$L__BB1_7:
	cvt.u64.u32 	%rd21, %r74;
	add.s64 	%rd22, %rd20, %rd21;
	mov.b16 	%rs14, 0;
	st.u8 	[%rd22], %rs14;
$L__BB1_8:
	cvt.rn.f64.s32 	%fd33, %r20;
	add.f64 	%fd34, %fd33, 0d3FE0000000000000;
	cvt.rn.f32.f64 	%f63, %fd34;
	sub.f32 	%f64, %f63, %f3;
	fma.rn.f32 	%f65, %f6, %f64, %f9;
	div.rn.f32 	%f66, %f65, %f7;
	fma.rn.f32 	%f67, %f5, %f64, %f10;
	div.rn.f32 	%f68, %f67, %f7;
	mov.f32 	%f69, 0f3F800000;
	sub.f32 	%f70, %f69, %f66;
	sub.f32 	%f71, %f70, %f68;
	setp.ge.f32 	%p27, %f66, 0f00000000;
	setp.ge.f32 	%p28, %f68, 0f00000000;
	setp.ge.f32 	%p29, %f71, 0f00000000;
	and.pred  	%p30, %p28, %p29;
	and.pred  	%p32, %p27, %p30;
	@%p32 bra 	$L__BB1_10;
	cvt.u64.u32 	%rd25, %r73;
	add.s64 	%rd26, %rd20, %rd25;
	mov.b16 	%rs17, 0;
	st.u8 	[%rd26], %rs17;
	bra.uni 	$L__BB1_11;
$L__BB1_10:
	cvt.u64.u32 	%rd27, %r73;
	add.s64 	%rd28, %rd20, %rd27;
	mov.b16 	%rs19, 1;
	st.u8 	[%rd28], %rs19;
	mov.b16 	%rs37, 0;
$L__BB1_11:
	add.s32 	%r59, %r20, 1;
	cvt.rn.f64.s32 	%fd35, %r59;
	add.f64 	%fd36, %fd35, 0d3FE0000000000000;
	cvt.rn.f32.f64 	%f72, %fd36;
	sub.f32 	%f73, %f72, %f3;
	fma.rn.f32 	%f74, %f6, %f73, %f9;
	div.rn.f32 	%f75, %f74, %f7;
	fma.rn.f32 	%f76, %f5, %f73, %f10;
	div.rn.f32 	%f77, %f76, %f7;
	mov.f32 	%f78, 0f3F800000;
	sub.f32 	%f79, %f78, %f75;
	sub.f32 	%f80, %f79, %f77;
	setp.ge.f32 	%p33, %f75, 0f00000000;
	setp.ge.f32 	%p34, %f77, 0f00000000;
	setp.ge.f32 	%p35, %f80, 0f00000000;
	and.pred  	%p36, %p34, %p35;
	and.pred  	%p38, %p33, %p36;
	@%p38 bra 	$L__BB1_13;
	cvt.u64.u32 	%rd29, %r75;
	add.s64 	%rd30, %rd20, %rd29;
	mov.b16 	%rs20, 0;
	st.u8 	[%rd30], %rs20;
	bra.uni 	$L__BB1_14;
$L__BB1_13:
	cvt.u64.u32 	%rd31, %r75;
	add.s64 	%rd32, %rd20, %rd31;
	mov.b16 	%rs22, 1;
	st.u8 	[%rd32], %rs22;
	mov.b16 	%rs37, 0;
$L__BB1_14:
	cvt.rn.f64.s32 	%fd37, %r72;
	add.f64 	%fd38, %fd37, 0d3FE0000000000000;
	cvt.rn.f32.f64 	%f81, %fd38;
	sub.f32 	%f82, %f81, %f3;
	fma.rn.f32 	%f83, %f6, %f82, %f9;
	div.rn.f32 	%f84, %f83, %f7;
	fma.rn.f32 	%f85, %f5, %f82, %f10;
	div.rn.f32 	%f86, %f85, %f7;
	mov.f32 	%f87, 0f3F800000;
	sub.f32 	%f88, %f87, %f84;
	sub.f32 	%f89, %f88, %f86;
	setp.ge.f32 	%p39, %f84, 0f00000000;
	setp.ge.f32 	%p40, %f86, 0f00000000;
	setp.ge.f32 	%p41, %f89, 0f00000000;
	and.pred  	%p42, %p40, %p41;
	and.pred  	%p44, %p39, %p42;
	@%p44 bra 	$L__BB1_16;
	cvt.u64.u32 	%rd33, %r76;
	add.s64 	%rd34, %rd20, %rd33;
	mov.b16 	%rs23, 0;
	st.u8 	[%rd34], %rs23;
	bra.uni 	$L__BB1_17;
$L__BB1_16:
	cvt.u64.u32 	%rd35, %r76;
	add.s64 	%rd36, %rd20, %rd35;
	mov.b16 	%rs25, 1;
	st.u8 	[%rd36], %rs25;
	mov.b16 	%rs37, 0;
$L__BB1_17:
	add.s32 	%r77, %r77, 4;
	shl.b32 	%r60, %r2, 2;
	add.s32 	%r76, %r76, %r60;
	add.s32 	%r75, %r75, %r60;
	add.s32 	%r74, %r74, %r60;
	add.s32 	%r73, %r73, %r60;
	add.s32 	%r72, %r72, 4;
	setp.ne.s32 	%p45, %r77, 0;
	@%p45 bra 	$L__BB1_5;
$L__BB1_18:
	setp.eq.s32 	%p46, %r7, 0;
	@%p46 bra 	$L__BB1_30;
	add.s32 	%r29, %r78, %r6;
	cvt.rn.f64.s32 	%fd39, %r29;
	add.f64 	%fd40, %fd39, 0d3FE0000000000000;
	cvt.rn.f32.f64 	%f90, %fd40;
	sub.f32 	%f91, %f90, %f3;
	fma.rn.f32 	%f92, %f6, %f91, %f9;
	div.rn.f32 	%f93, %f92, %f7;
	fma.rn.f32 	%f94, %f5, %f91, %f10;
	div.rn.f32 	%f95, %f94, %f7;
	mov.f32 	%f96, 0f3F800000;
	sub.f32 	%f97, %f96, %f93;
	sub.f32 	%f98, %f97, %f95;
	setp.ge.f32 	%p47, %f93, 0f00000000;
	setp.ge.f32 	%p48, %f95, 0f00000000;
	setp.ge.f32 	%p49, %f98, 0f00000000;
	and.pred  	%p50, %p48, %p49;
	and.pred  	%p52, %p47, %p50;
	@%p52 bra 	$L__BB1_21;
	mad.lo.s32 	%r61, %r78, %r2, %r71;
	cvt.u64.u32 	%rd37, %r61;
	add.s64 	%rd38, %rd20, %rd37;
	mov.b16 	%rs26, 0;
	st.u8 	[%rd38], %rs26;
	bra.uni 	$L__BB1_22;
$L__BB1_21:
	mad.lo.s32 	%r62, %r78, %r2, %r71;
	cvt.u64.u32 	%rd39, %r62;
	add.s64 	%rd40, %rd20, %rd39;
	mov.b16 	%rs28, 1;
	st.u8 	[%rd40], %rs28;
	mov.b16 	%rs37, 0;
$L__BB1_22:
	setp.eq.s32 	%p53, %r7, 1;
	add.s32 	%r30, %r78, 1;
	@%p53 bra 	$L__BB1_30;
	add.s32 	%r63, %r29, 1;
	cvt.rn.f64.s32 	%fd41, %r63;
	add.f64 	%fd42, %fd41, 0d3FE0000000000000;
	cvt.rn.f32.f64 	%f99, %fd42;
	sub.f32 	%f100, %f99, %f3;
	fma.rn.f32 	%f101, %f6, %f100, %f9;
	div.rn.f32 	%f102, %f101, %f7;
	fma.rn.f32 	%f103, %f5, %f100, %f10;
	div.rn.f32 	%f104, %f103, %f7;
	mov.f32 	%f105, 0f3F800000;
	sub.f32 	%f106, %f105, %f102;
	sub.f32 	%f107, %f106, %f104;
	setp.ge.f32 	%p54, %f102, 0f00000000;
	setp.ge.f32 	%p55, %f104, 0f00000000;
	setp.ge.f32 	%p56, %f107, 0f00000000;
	and.pred  	%p57, %p55, %p56;
	and.pred  	%p59, %p54, %p57;
	@%p59 bra 	$L__BB1_25;
	mad.lo.s32 	%r64, %r30, %r2, %r71;
	cvt.u64.u32 	%rd41, %r64;
	add.s64 	%rd42, %rd20, %rd41;
	mov.b16 	%rs29, 0;
	st.u8 	[%rd42], %rs29;
	bra.uni 	$L__BB1_26;
$L__BB1_25:
	mad.lo.s32 	%r65, %r30, %r2, %r71;
	cvt.u64.u32 	%rd43, %r65;
	add.s64 	%rd44, %rd20, %rd43;
	mov.b16 	%rs31, 1;
	st.u8 	[%rd44], %rs31;
	mov.b16 	%rs37, 0;
$L__BB1_26:
	setp.eq.s32 	%p60, %r7, 2;
	add.s32 	%r31, %r78, 2;
	@%p60 bra 	$L__BB1_30;
	add.s32 	%r66, %r29, 2;
	cvt.rn.f64.s32 	%fd43, %r66;
	add.f64 	%fd44, %fd43, 0d3FE0000000000000;
	cvt.rn.f32.f64 	%f108, %fd44;
	sub.f32 	%f109, %f108, %f3;
	fma.rn.f32 	%f110, %f6, %f109, %f9;
	div.rn.f32 	%f111, %f110, %f7;
	fma.rn.f32 	%f112, %f5, %f109, %f10;
	div.rn.f32 	%f113, %f112, %f7;
	mov.f32 	%f114, 0f3F800000;
	sub.f32 	%f115, %f114, %f111;
	sub.f32 	%f116, %f115, %f113;
	setp.ge.f32 	%p61, %f111, 0f00000000;
	setp.ge.f32 	%p62, %f113, 0f00000000;
	setp.ge.f32 	%p63, %f116, 0f00000000;
	and.pred  	%p64, %p62, %p63;
	and.pred  	%p66, %p61, %p64;
	@%p66 bra 	$L__BB1_29;
	mad.lo.s32 	%r67, %r31, %r2, %r71;
	cvt.u64.u32 	%rd45, %r67;
	add.s64 	%rd46, %rd20, %rd45;
	mov.b16 	%rs32, 0;
	st.u8 	[%rd46], %rs32;
	bra.uni 	$L__BB1_30;
$L__BB1_29:
	mad.lo.s32 	%r68, %r31, %r2, %r71;
	cvt.u64.u32 	%rd47, %r68;
	add.s64 	%rd48, %rd20, %rd47;
	mov.b16 	%rs34, 1;
	st.u8 	[%rd48], %rs34;
	mov.b16 	%rs37, 0;
$L__BB1_30:
	add.s32 	%r71, %r71, 1;
	setp.ne.s32 	%p67, %r71, %r2;
	@%p67 bra 	$L__BB1_2;
	and.b16  	%rs35, %rs37, 255;
	setp.eq.s16 	%p68, %rs35, 0;
	@%p68 bra 	$L__BB1_33;
$L__BB1_32:
	{ // callseq 1, 0
	.param .b64 param0;
	st.param.b64 	[param0], %rd20;
	call.uni 
	free, 
	(
	param0
	);
	} // callseq 1
	bra.uni 	$L__BB1_34;
$L__BB1_33:
	ld.param.u64 	%rd52, [_Z17rasterizeTrianglePiS_P6float3P4int3P8fragment_param_4];
	shl.b32 	%r69, %r1, 6;
	add.s32 	%r70, %r69, %r4;
	cvta.to.global.u64 	%rd49, %rd52;
	mul.wide.u32 	%rd50, %r70, 32;
	add.s64 	%rd51, %rd49, %rd50;
	st.global.u64 	[%rd51], %rd20;
	st.global.v2.u32 	[%rd51+8], {%r5, %r6};
	st.global.v2.u32 	[%rd51+16], {%r2, %r3};
	st.global.u32 	[%rd51+24], %r1;
$L__BB1_34:
	ret;

}
	// .globl	_Z14fragmentShaderP6uchar4PiP6float3P4int3P8fragment
.visible .entry _Z14fragmentShaderP6uchar4PiP6float3P4int3P8fragment(
	.param .u64 .ptr .align 1 _Z14fragmentShaderP6uchar4PiP6float3P4int3P8fragment_param_0,
	.param .u64 .ptr .align 1 _Z14fragmentShaderP6uchar4PiP6float3P4int3P8fragment_param_1,
	.param .u64 .ptr .align 1 _Z14fragmentShaderP6uchar4PiP6float3P4int3P8fragment_param_2,
	.param .u64 .ptr .align 1 _Z14fragmentShaderP6uchar4PiP6float3P4int3P8fragment_param_3,
	.param .u64 .ptr .align 1 _Z14fragmentShaderP6uchar4PiP6float3P4int3P8fragment_param_4
)
{
	.reg .pred 	%p<17>;
	.reg .b16 	%rs<8>;
	.reg .b32 	%r<74>;
	.reg .b64 	%rd<42>;

	ld.param.u64 	%rd7, [_Z14fragmentShaderP6uchar4PiP6float3P4int3P8fragment_param_0];
	ld.param.u64 	%rd8, [_Z14fragmentShaderP6uchar4PiP6float3P4int3P8fragment_param_1];
	ld.param.u64 	%rd9, [_Z14fragmentShaderP6uchar4PiP6float3P4int3P8fragment_param_4];
	cvta.to.global.u64 	%rd1, %rd7;
	cvta.to.global.u64 	%rd2, %rd8;
	cvta.to.global.u64 	%rd10, %rd9;
	mov.u32 	%r31, %tid.x;
	mov.u32 	%r32, %ctaid.x;
	shl.b32 	%r33, %r32, 6;
	add.s32 	%r34, %r33, %r31;
	mul.wide.u32 	%rd11, %r34, 32;
	add.s64 	%rd12, %rd10, %rd11;
	ld.global.u64 	%rd3, [%rd12];
	ld.global.v2.u32 	{%r1, %r2}, [%rd12+8];
	ld.global.v2.u32 	{%r3, %r4}, [%rd12+16];
	setp.eq.s64 	%p1, %rd3, 0;
	@%p1 bra 	$L__BB2_26;
	setp.lt.s32 	%p2, %r3, 1;
	@%p2 bra 	$L__BB2_25;
	and.b32  	%r5, %r4, 3;
	and.b32  	%r6, %r4, 2147483644;
	neg.s32 	%r7, %r6;
	add.s32 	%r8, %r2, 1;
	shl.b32 	%r9, %r3, 2;
	shl.b32 	%r10, %r3, 1;
	mul.lo.s32 	%r11, %r3, 3;
	mov.b32 	%r67, 0;
	cvt.u64.u32 	%rd28, %r9;
$L__BB2_3:
	setp.lt.s32 	%p3, %r4, 1;
	@%p3 bra 	$L__BB2_24;
	setp.lt.u32 	%p4, %r4, 4;
	add.s32 	%r13, %r67, %r1;
	mov.b32 	%r73, 0;
	@%p4 bra 	$L__BB2_15;
	add.s32 	%r70, %r3, %r67;
	add.s32 	%r69, %r10, %r67;
	add.s32 	%r68, %r11, %r67;
	cvt.u64.u32 	%rd13, %r67;
	add.s64 	%rd41, %rd3, %rd13;
	mov.u32 	%r71, %r8;
	mov.u32 	%r72, %r7;
$L__BB2_6:
	ld.u8 	%rs1, [%rd41];
	setp.eq.s16 	%p5, %rs1, 0;
	@%p5 bra 	$L__BB2_8;
	add.s32 	%r37, %r71, -1;
	ld.global.u32 	%r38, [%rd2];
	mad.lo.s32 	%r39, %r38, %r37, %r13;
	mul.wide.s32 	%rd14, %r39, 4;
	add.s64 	%rd15, %rd1, %rd14;
	mov.b32 	%r40, -16776961;
	st.global.u32 	[%rd15], %r40;
$L__BB2_8:
	cvt.u64.u32 	%rd16, %r70;
	add.s64 	%rd17, %rd3, %rd16;
	ld.u8 	%rs2, [%rd17];
	setp.eq.s16 	%p6, %rs2, 0;
	@%p6 bra 	$L__BB2_10;
	ld.global.u32 	%r41, [%rd2];
	mad.lo.s32 	%r42, %r41, %r71, %r13;
	mul.wide.s32 	%rd18, %r42, 4;
	add.s64 	%rd19, %rd1, %rd18;
	mov.b32 	%r43, -16776961;
	st.global.u32 	[%rd19], %r43;
$L__BB2_10:
	cvt.u64.u32 	%rd20, %r69;
	add.s64 	%rd21, %rd3, %rd20;
	ld.u8 	%rs3, [%rd21];
	setp.eq.s16 	%p7, %rs3, 0;
	@%p7 bra 	$L__BB2_12;
	ld.global.u32 	%r44, [%rd2];
	mad.lo.s32 	%r45, %r44, %r71, %r44;
	add.s32 	%r46, %r13, %r45;
	mul.wide.s32 	%rd22, %r46, 4;
	add.s64 	%rd23, %rd1, %rd22;
	mov.b32 	%r47, -16776961;
	st.global.u32 	[%rd23], %r47;
$L__BB2_12:
	cvt.u64.u32 	%rd24, %r68;
	add.s64 	%rd25, %rd3, %rd24;
	ld.u8 	%rs4, [%rd25];
	setp.eq.s16 	%p8, %rs4, 0;
	@%p8 bra 	$L__BB2_14;
	add.s32 	%r48, %r71, 2;
	ld.global.u32 	%r49, [%rd2];
	mad.lo.s32 	%r50, %r49, %r48, %r13;
	mul.wide.s32 	%rd26, %r50, 4;
	add.s64 	%rd27, %rd1, %rd26;
	mov.b32 	%r51, -16776961;
	st.global.u32 	[%rd27], %r51;
$L__BB2_14:
	add.s32 	%r72, %r72, 4;
	add.s32 	%r71, %r71, 4;
	add.s32 	%r70, %r70, %r9;
	add.s32 	%r69, %r69, %r9;
	add.s32 	%r68, %r68, %r9;
	add.s64 	%rd41, %rd41, %rd28;
	setp.ne.s32 	%p9, %r72, 0;
	mov.u32 	%r73, %r6;
	@%p9 bra 	$L__BB2_6;
$L__BB2_15:
	setp.eq.s32 	%p10, %r5, 0;
	@%p10 bra 	$L__BB2_24;
	mad.lo.s32 	%r28, %r73, %r3, %r67;
	cvt.u64.u32 	%rd29, %r28;
	add.s64 	%rd30, %rd3, %rd29;
	ld.u8 	%rs5, [%rd30];
	setp.eq.s16 	%p11, %rs5, 0;
	@%p11 bra 	$L__BB2_18;
	add.s32 	%r52, %r73, %r2;
	ld.global.u32 	%r53, [%rd2];
	mad.lo.s32 	%r54, %r53, %r52, %r13;
	mul.wide.s32 	%rd31, %r54, 4;
	add.s64 	%rd32, %rd1, %rd31;
	mov.b32 	%r55, -16776961;
	st.global.u32 	[%rd32], %r55;
$L__BB2_18:
	setp.eq.s32 	%p12, %r5, 1;
	@%p12 bra 	$L__BB2_24;
	add.s32 	%r29, %r28, %r3;
	cvt.u64.u32 	%rd33, %r29;
	add.s64 	%rd34, %rd3, %rd33;
	ld.u8 	%rs6, [%rd34];
	setp.eq.s16 	%p13, %rs6, 0;
	@%p13 bra 	$L__BB2_21;
	add.s32 	%r56, %r73, %r2;
	ld.global.u32 	%r57, [%rd2];
	mad.lo.s32 	%r58, %r57, %r56, %r57;
	add.s32 	%r59, %r13, %r58;
	mul.wide.s32 	%rd35, %r59, 4;
	add.s64 	%rd36, %rd1, %rd35;
	mov.b32 	%r60, -16776961;
	st.global.u32 	[%rd36], %r60;
$L__BB2_21:
	setp.eq.s32 	%p14, %r5, 2;
	@%p14 bra 	$L__BB2_24;
	add.s32 	%r61, %r29, %r3;
	cvt.u64.u32 	%rd37, %r61;
	add.s64 	%rd38, %rd3, %rd37;
	ld.u8 	%rs7, [%rd38];
	setp.eq.s16 	%p15, %rs7, 0;
	@%p15 bra 	$L__BB2_24;
	add.s32 	%r62, %r73, %r2;
	add.s32 	%r63, %r62, 2;
	ld.global.u32 	%r64, [%rd2];
	mad.lo.s32 	%r65, %r64, %r63, %r13;
	mul.wide.s32 	%rd39, %r65, 4;
	add.s64 	%rd40, %rd1, %rd39;
	mov.b32 	%r66, -16776961;
	st.global.u32 	[%rd40], %r66;
$L__BB2_24:
	add.s32 	%r67, %r67, 1;
	setp.ne.s32 	%p16, %r67, %r3;
	@%p16 bra 	$L__BB2_3;
$L__BB2_25:
	{ // callseq 2, 0
	.param .b64 param0;
	st.param.b64 	[param0], %rd3;
	call.uni 
	free, 
	(
	param0
	);
	} // callseq 2
$L__BB2_26:
	ret;

}
	// .globl	_ZN3cub18CUB_300001_SM_10006detail11EmptyKernelIvEEvv
.visible .entry _ZN3cub18CUB_300001_SM_10006detail11EmptyKernelIvEEvv()
{


	ret;

}


// ===== COMPILED SASS (sm_100) =====

	.target	sm_100

	.elftype	@"ET_EXEC"


//--------------------- .note.nv.tkinfo           --------------------------
	.section	.note.nv.tkinfo,"",@"SHT_NOTE"
	.sectionflags	@"SHF_NOTE_NV_TKINFO"
	.tkinfo
        /*0018*/ 	.word	0x00000002
        /*0030*/ 	.string	""
        /*0030*/ 	.string	"ptxas"
        /*0030*/ 	.string	"Cuda compilation tools, release 13.0, V13.0.88"
        /*0030*/ 	.string	"Build cuda_13.0.r13.0/compiler.36424714_0"
        /*0030*/ 	.string	"-arch sm_100 -m 64 "



//--------------------- .note.nv.cuinfo           --------------------------
	.section	.note.nv.cuinfo,"",@"SHT_NOTE"
	.sectionflags	@"SHF_NOTE_NV_CUINFO"
        /*0018*/ 	.short	0x0002
        /*001a*/ 	.short	0x0064
        /*001c*/ 	.short	0x0082
	.zero		2


//--------------------- .nv.info                  --------------------------
	.section	.nv.info,"",@"SHT_CUDA_INFO"
	.align	4


	//----- nvinfo : EIATTR_REGCOUNT
	.align		4
        /*0000*/ 	.byte	0x04, 0x2f
        /*0002*/ 	.short	(.L_44 - .L_43)
	.align		4
.L_43:
        /*0004*/ 	.word	index@(_Z12vertexShaderPiS_P6float3S_)
        /*0008*/ 	.word	0x00000004


	//----- nvinfo : EIATTR_FRAME_SIZE
	.align		4
.L_44:
        /*000c*/ 	.byte	0x04, 0x11
        /*000e*/ 	.short	(.L_46 - .L_45)
	.align		4
.L_45:
        /*0010*/ 	.word	index@(_Z12vertexShaderPiS_P6float3S_)
        /*0014*/ 	.word	0x00000000


	//----- nvinfo : EIATTR_REGCOUNT
	.align		4
.L_46:
        /*0018*/ 	.byte	0x04, 0x2f
        /*001a*/ 	.short	(.L_48 - .L_47)
	.align		4
.L_47:
        /*001c*/ 	.word	index@(_Z17rasterizeTrianglePiS_P6float3P4int3P8fragment)
        /*0020*/ 	.word	0x00000025


	//----- nvinfo : EIATTR_FRAME_SIZE
	.align		4
.L_48:
        /*0024*/ 	.byte	0x04, 0x11
        /*0026*/ 	.short	(.L_50 - .L_49)
	.align		4
.L_49:
        /*0028*/ 	.word	index@($__internal_0_$__cuda_sm3x_div_rn_noftz_f32_slowpath)
        /*002c*/ 	.word	0x00000000


	//----- nvinfo : EIATTR_FRAME_SIZE
	.align		4
.L_50:
        /*0030*/ 	.byte	0x04, 0x11
        /*0032*/ 	.short	(.L_52 - .L_51)
	.align		4
.L_51:
        /*0034*/ 	.word	index@(_Z17rasterizeTrianglePiS_P6float3P4int3P8fragment)
        /*0038*/ 	.word	0x00000000


	//----- nvinfo : EIATTR_REGCOUNT
	.align		4
.L_52:
        /*003c*/ 	.byte	0x04, 0x2f
        /*003e*/ 	.short	(.L_54 - .L_53)
	.align		4
.L_53:
        /*0040*/ 	.word	index@(_Z14fragmentShaderP6uchar4PiP6float3P4int3P8fragment)
        /*0044*/ 	.word	0x00000020


	//----- nvinfo : EIATTR_FRAME_SIZE
	.align		4
.L_54:
        /*0048*/ 	.byte	0x04, 0x11
        /*004a*/ 	.short	(.L_56 - .L_55)
	.align		4
.L_55:
        /*004c*/ 	.word	index@(_Z14fragmentShaderP6uchar4PiP6float3P4int3P8fragment)
        /*0050*/ 	.word	0x00000000


	//----- nvinfo : EIATTR_REGCOUNT
	.align		4
.L_56:
        /*0054*/ 	.byte	0x04, 0x2f
        /*0056*/ 	.short	(.L_58 - .L_57)
	.align		4
.L_57:
        /*0058*/ 	.word	index@(_ZN3cub18CUB_300001_SM_10006detail11EmptyKernelIvEEvv)
        /*005c*/ 	.word	0x00000004


	//----- nvinfo : EIATTR_FRAME_SIZE
	.align		4
.L_58:
        /*0060*/ 	.byte	0x04, 0x11
        /*0062*/ 	.short	(.L_60 - .L_59)
	.align		4
.L_59:
        /*0064*/ 	.word	index@(_ZN3cub18CUB_300001_SM_10006detail11EmptyKernelIvEEvv)
        /*0068*/ 	.word	0x00000000


	//----- nvinfo : EIATTR_MIN_STACK_SIZE
	.align		4
.L_60:
        /*006c*/ 	.byte	0x04, 0x12
        /*006e*/ 	.short	(.L_62 - .L_61)
	.align		4
.L_61:
        /*0070*/ 	.word	index@(_ZN3cub18CUB_300001_SM_10006detail11EmptyKernelIvEEvv)
        /*0074*/ 	.word	0x00000000


	//----- nvinfo : EIATTR_MIN_STACK_SIZE
	.align		4
.L_62:
        /*0078*/ 	.byte	0x04, 0x12
        /*007a*/ 	.short	(.L_64 - .L_63)
	.align		4
.L_63:
        /*007c*/ 	.word	index@(_Z14fragmentShaderP6uchar4PiP6float3P4int3P8fragment)
        /*0080*/ 	.word	0x00000000


	//----- nvinfo : EIATTR_MIN_STACK_SIZE
	.align		4
.L_64:
        /*0084*/ 	.byte	0x04, 0x12
        /*0086*/ 	.short	(.L_66 - .L_65)
	.align		4
.L_65:
        /*0088*/ 	.word	index@(_Z17rasterizeTrianglePiS_P6float3P4int3P8fragment)
        /*008c*/ 	.word	0x00000000


	//----- nvinfo : EIATTR_MIN_STACK_SIZE
	.align		4
.L_66:
        /*0090*/ 	.byte	0x04, 0x12
        /*0092*/ 	.short	(.L_68 - .L_67)
	.align		4
.L_67:
        /*0094*/ 	.word	index@(_Z12vertexShaderPiS_P6float3S_)
        /*0098*/ 	.word	0x00000000
.L_68:


//--------------------- .nv.compat                --------------------------
	.section	.nv.compat,"",@"SHT_CUDA_COMPAT_INFO"
	.align	4
        /*0000*/ 	.byte	0x02, 0x09, 0x00, 0x00, 0x02, 0x02, 0x01, 0x00, 0x02, 0x05, 0x05, 0x00, 0x03, 0x07, 0x01, 0x01
        /*0010*/ 	.byte	0x02, 0x03, 0x00, 0x00, 0x02, 0x06, 0x01, 0x00, 0x04, 0x0b, 0x08, 0x00, 0x01, 0x00, 0x00, 0x00
        /*0020*/ 	.byte	0x00, 0x00, 0x00, 0x00


//--------------------- .nv.info._ZN3cub18CUB_300001_SM_10006detail11EmptyKernelIvEEvv --------------------------
	.section	.nv.info._ZN3cub18CUB_300001_SM_10006detail11EmptyKernelIvEEvv,"",@"SHT_CUDA_INFO"
	.sectionflags	@""
	.align	4


	//----- nvinfo : EIATTR_CUDA_API_VERSION
	.align		4
        /*0000*/ 	.byte	0x04, 0x37
        /*0002*/ 	.short	(.L_70 - .L_69)
.L_69:
        /*0004*/ 	.word	0x00000082


	//----- nvinfo : EIATTR_SPARSE_MMA_MASK
	.align		4
.L_70:
        /*0008*/ 	.byte	0x03, 0x50
        /*000a*/ 	.short	0x0000


	//----- nvinfo : EIATTR_MAXREG_COUNT
	.align		4
        /*000c*/ 	.byte	0x03, 0x1b
        /*000e*/ 	.short	0x00ff


	//----- nvinfo : EIATTR_MERCURY_ISA_VERSION
	.align		4
        /*0010*/ 	.byte	0x03, 0x5f
        /*0012*/ 	.short	0x0101


	//----- nvinfo : EIATTR_VRC_CTA_INIT_COUNT
	.align		4
        /*0014*/ 	.byte	0x02, 0x4a
	.zero		1
	.zero		1


	//----- nvinfo : EIATTR_EXIT_INSTR_OFFSETS
	.align		4
        /*0018*/ 	.byte	0x04, 0x1c
        /*001a*/ 	.short	(.L_72 - .L_71)


	//   ....[0]....
.L_71:
        /*001c*/ 	.word	0x00000010


	//----- nvinfo : EIATTR_SW_WAR
	.align		4
.L_72:
        /*0020*/ 	.byte	0x04, 0x36
        /*0022*/ 	.short	(.L_74 - .L_73)
.L_73:
        /*0024*/ 	.word	0x00000008
.L_74:


//--------------------- .nv.info._Z14fragmentShaderP6uchar4PiP6float3P4int3P8fragment --------------------------
	.section	.nv.info._Z14fragmentShaderP6uchar4PiP6float3P4int3P8fragment,"",@"SHT_CUDA_INFO"
	.sectionflags	@""
	.align	4


	//----- nvinfo : EIATTR_CUDA_API_VERSION
	.align		4
        /*0000*/ 	.byte	0x04, 0x37
        /*0002*/ 	.short	(.L_76 - .L_75)
.L_75:
        /*0004*/ 	.word	0x00000082


	//----- nvinfo : EIATTR_KPARAM_INFO
	.align		4
.L_76:
        /*0008*/ 	.byte	0x04, 0x17
        /*000a*/ 	.short	(.L_78 - .L_77)
.L_77:
        /*000c*/ 	.word	0x00000000
        /*0010*/ 	.short	0x0004
        /*0012*/ 	.short	0x0020
        /*0014*/ 	.byte	0x00, 0xf5, 0x21, 0x00


	//----- nvinfo : EIATTR_KPARAM_INFO
	.align		4
.L_78:
        /*0018*/ 	.byte	0x04, 0x17
        /*001a*/ 	.short	(.L_80 - .L_79)
.L_79:
        /*001c*/ 	.word	0x00000000
        /*0020*/ 	.short	0x0003
        /*0022*/ 	.short	0x0018
        /*0024*/ 	.byte	0x00, 0xf5, 0x21, 0x00


	//----- nvinfo : EIATTR_KPARAM_INFO
	.align		4
.L_80:
        /*0028*/ 	.byte	0x04, 0x17
        /*002a*/ 	.short	(.L_82 - .L_81)
.L_81:
        /*002c*/ 	.word	0x00000000
        /*0030*/ 	.short	0x0002
        /*0032*/ 	.short	0x0010
        /*0034*/ 	.byte	0x00, 0xf5, 0x21, 0x00


	//----- nvinfo : EIATTR_KPARAM_INFO
	.align		4
.L_82:
        /*0038*/ 	.byte	0x04, 0x17
        /*003a*/ 	.short	(.L_84 - .L_83)
.L_83:
        /*003c*/ 	.word	0x00000000
        /*0040*/ 	.short	0x0001
        /*0042*/ 	.short	0x0008
        /*0044*/ 	.byte	0x00, 0xf5, 0x21, 0x00


	//----- nvinfo : EIATTR_KPARAM_INFO
	.align		4
.L_84:
        /*0048*/ 	.byte	0x04, 0x17
        /*004a*/ 	.short	(.L_86 - .L_85)
.L_85:
        /*004c*/ 	.word	0x00000000
        /*0050*/ 	.short	0x0000
        /*0052*/ 	.short	0x0000
        /*0054*/ 	.byte	0x00, 0xf5, 0x21, 0x00


	//----- nvinfo : EIATTR_SPARSE_MMA_MASK
	.align		4
.L_86:
        /*0058*/ 	.byte	0x03, 0x50
        /*005a*/ 	.short	0x0000


	//----- nvinfo : EIATTR_MAXREG_COUNT
	.align		4
        /*005c*/ 	.byte	0x03, 0x1b
        /*005e*/ 	.short	0x00ff


	//----- nvinfo : EIATTR_EXTERNS
	.align		4
        /*0060*/ 	.byte	0x04, 0x0f
        /*0062*/ 	.short	(.L_88 - .L_87)


	//   ....[0]....
	.align		4
.L_87:
        /*0064*/ 	.word	index@(free)


	//----- nvinfo : EIATTR_MERCURY_ISA_VERSION
	.align		4
.L_88:
        /*0068*/ 	.byte	0x03, 0x5f
        /*006a*/ 	.short	0x0101


	//----- nvinfo : EIATTR_VRC_CTA_INIT_COUNT
	.align		4
        /*006c*/ 	.byte	0x02, 0x4a
	.zero		1
	.zero		1


	//----- nvinfo : EIATTR_SYSCALL_OFFSETS
	.align		4
        /*0070*/ 	.byte	0x04, 0x46
        /*0072*/ 	.short	(.L_90 - .L_89)


	//   ....[0]....
.L_89:
        /*0074*/ 	.word	0x000009d0


	//----- nvinfo : EIATTR_EXIT_INSTR_OFFSETS
	.align		4
.L_90:
        /*0078*/ 	.byte	0x04, 0x1c
        /*007a*/ 	.short	(.L_92 - .L_91)


	//   ....[0]....
.L_91:
        /*007c*/ 	.word	0x000000a0


	//   ....[1]....
        /*0080*/ 	.word	0x000009e0


	//----- nvinfo : EIATTR_CRS_STACK_SIZE
	.align		4
.L_92:
        /*0084*/ 	.byte	0x04, 0x1e
        /*0086*/ 	.short	(.L_94 - .L_93)
.L_93:
        /*0088*/ 	.word	0x00000000


	//----- nvinfo : EIATTR_CBANK_PARAM_SIZE
	.align		4
.L_94:
        /*008c*/ 	.byte	0x03, 0x19
        /*008e*/ 	.short	0x0028


	//----- nvinfo : EIATTR_PARAM_CBANK
	.align		4
        /*0090*/ 	.byte	0x04, 0x0a
        /*0092*/ 	.short	(.L_96 - .L_95)
	.align		4
.L_95:
        /*0094*/ 	.word	index@(.nv.constant0._Z14fragmentShaderP6uchar4PiP6float3P4int3P8fragment)
        /*0098*/ 	.short	0x0380
        /*009a*/ 	.short	0x0028


	//----- nvinfo : EIATTR_SW_WAR
	.align		4
.L_96:
        /*009c*/ 	.byte	0x04, 0x36
        /*009e*/ 	.short	(.L_98 - .L_97)
.L_97:
        /*00a0*/ 	.word	0x00000008
.L_98:


//--------------------- .nv.info._Z17rasterizeTrianglePiS_P6float3P4int3P8fragment --------------------------
	.section	.nv.info._Z17rasterizeTrianglePiS_P6float3P4int3P8fragment,"",@"SHT_CUDA_INFO"
	.sectionflags	@""
	.align	4


	//----- nvinfo : EIATTR_CUDA_API_VERSION
	.align		4
        /*0000*/ 	.byte	0x04, 0x37
        /*0002*/ 	.short	(.L_100 - .L_99)
.L_99:
        /*0004*/ 	.word	0x00000082


	//----- nvinfo : EIATTR_KPARAM_INFO
	.align		4
.L_100:
        /*0008*/ 	.byte	0x04, 0x17
        /*000a*/ 	.short	(.L_102 - .L_101)
.L_101:
        /*000c*/ 	.word	0x00000000
        /*0010*/ 	.short	0x0004
        /*0012*/ 	.short	0x0020
        /*0014*/ 	.byte	0x00, 0xf5, 0x21, 0x00


	//----- nvinfo : EIATTR_KPARAM_INFO
	.align		4
.L_102:
        /*0018*/ 	.byte	0x04, 0x17
        /*001a*/ 	.short	(.L_104 - .L_103)
.L_103:
        /*001c*/ 	.word	0x00000000
        /*0020*/ 	.short	0x0003
        /*0022*/ 	.short	0x0018
        /*0024*/ 	.byte	0x00, 0xf5, 0x21, 0x00


	//----- nvinfo : EIATTR_KPARAM_INFO
	.align		4
.L_104:
        /*0028*/ 	.byte	0x04, 0x17
        /*002a*/ 	.short	(.L_106 - .L_105)
.L_105:
        /*002c*/ 	.word	0x00000000
        /*0030*/ 	.short	0x0002
        /*0032*/ 	.short	0x0010
        /*0034*/ 	.byte	0x00, 0xf5, 0x21, 0x00


	//----- nvinfo : EIATTR_KPARAM_INFO
	.align		4
.L_106:
        /*0038*/ 	.byte	0x04, 0x17
        /*003a*/ 	.short	(.L_108 - .L_107)
.L_107:
        /*003c*/ 	.word	0x00000000
        /*0040*/ 	.short	0x0001
        /*0042*/ 	.short	0x0008
        /*0044*/ 	.byte	0x00, 0xf5, 0x21, 0x00


	//----- nvinfo : EIATTR_KPARAM_INFO
	.align		4
.L_108:
        /*0048*/ 	.byte	0x04, 0x17
        /*004a*/ 	.short	(.L_110 - .L_109)
.L_109:
        /*004c*/ 	.word	0x00000000
        /*0050*/ 	.short	0x0000
        /*0052*/ 	.short	0x0000
        /*0054*/ 	.byte	0x00, 0xf5, 0x21, 0x00


	//----- nvinfo : EIATTR_SPARSE_MMA_MASK
	.align		4
.L_110:
        /*0058*/ 	.byte	0x03, 0x50
        /*005a*/ 	.short	0x0000


	//----- nvinfo : EIATTR_MAXREG_COUNT
	.align		4
        /*005c*/ 	.byte	0x03, 0x1b
        /*005e*/ 	.short	0x00ff


	//----- nvinfo : EIATTR_EXTERNS
	.align		4
        /*0060*/ 	.byte	0x04, 0x0f
        /*0062*/ 	.short	(.L_112 - .L_111)


	//   ....[0]....
	.align		4
.L_111:
        /*0064*/ 	.word	index@(free)


	//   ....[1]....
	.align		4
        /*0068*/ 	.word	index@(malloc)


	//----- nvinfo : EIATTR_MERCURY_ISA_VERSION
	.align		4
.L_112:
        /*006c*/ 	.byte	0x03, 0x5f
        /*006e*/ 	.short	0x0101


	//----- nvinfo : EIATTR_VRC_CTA_INIT_COUNT
	.align		4
        /*0070*/ 	.byte	0x02, 0x4a
	.zero		1
	.zero		1


	//----- nvinfo : EIATTR_SYSCALL_OFFSETS
	.align		4
        /*0074*/ 	.byte	0x04, 0x46
        /*0076*/ 	.short	(.L_114 - .L_113)


	//   ....[0]....
.L_113:
        /*0078*/ 	.word	0x000008a0


	//   ....[1]....
        /*007c*/ 	.word	0x00002140


	//----- nvinfo : EIATTR_EXIT_INSTR_OFFSETS
	.align		4
.L_114:
        /*0080*/ 	.byte	0x04, 0x1c
        /*0082*/ 	.short	(.L_116 - .L_115)


	//   ....[0]....
.L_115:
        /*0084*/ 	.word	0x00002150


	//   ....[1]....
        /*0088*/ 	.word	0x000021f0


	//----- nvinfo : EIATTR_CRS_STACK_SIZE
	.align		4
.L_116:
        /*008c*/ 	.byte	0x04, 0x1e
        /*008e*/ 	.short	(.L_118 - .L_117)
.L_117:
        /*0090*/ 	.word	0x00000000


	//----- nvinfo : EIATTR_CBANK_PARAM_SIZE
	.align		4
.L_118:
        /*0094*/ 	.byte	0x03, 0x19
        /*0096*/ 	.short	0x0028


	//----- nvinfo : EIATTR_PARAM_CBANK
	.align		4
        /*0098*/ 	.byte	0x04, 0x0a
        /*009a*/ 	.short	(.L_120 - .L_119)
	.align		4
.L_119:
        /*009c*/ 	.word	index@(.nv.constant0._Z17rasterizeTrianglePiS_P6float3P4int3P8fragment)
        /*00a0*/ 	.short	0x0380
        /*00a2*/ 	.short	0x0028


	//----- nvinfo : EIATTR_SW_WAR
	.align		4
.L_120:
        /*00a4*/ 	.byte	0x04, 0x36
        /*00a6*/ 	.short	(.L_122 - .L_121)
.L_121:
        /*00a8*/ 	.word	0x00000008
.L_122:


//--------------------- .nv.info._Z12vertexShaderPiS_P6float3S_ --------------------------
	.section	.nv.info._Z12vertexShaderPiS_P6float3S_,"",@"SHT_CUDA_INFO"
	.sectionflags	@""
	.align	4


	//----- nvinfo : EIATTR_CUDA_API_VERSION
	.align		4
        /*0000*/ 	.byte	0x04, 0x37
        /*0002*/ 	.short	(.L_124 - .L_123)
.L_123:
        /*0004*/ 	.word	0x00000082


	//----- nvinfo : EIATTR_KPARAM_INFO
	.align		4
.L_124:
        /*0008*/ 	.byte	0x04, 0x17
        /*000a*/ 	.short	(.L_126 - .L_125)
.L_125:
        /*000c*/ 	.word	0x00000000
        /*0010*/ 	.short	0x0003
        /*0012*/ 	.short	0x0018
        /*0014*/ 	.byte	0x00, 0xf5, 0x21, 0x00


	//----- nvinfo : EIATTR_KPARAM_INFO
	.align		4
.L_126:
        /*0018*/ 	.byte	0x04, 0x17
        /*001a*/ 	.short	(.L_128 - .L_127)
.L_127:
        /*001c*/ 	.word	0x00000000
        /*0020*/ 	.short	0x0002
        /*0022*/ 	.short	0x0010
        /*0024*/ 	.byte	0x00, 0xf5, 0x21, 0x00


	//----- nvinfo : EIATTR_KPARAM_INFO
	.align		4
.L_128:
        /*0028*/ 	.byte	0x04, 0x17
        /*002a*/ 	.short	(.L_130 - .L_129)
.L_129:
        /*002c*/ 	.word	0x00000000
        /*0030*/ 	.short	0x0001
        /*0032*/ 	.short	0x0008
        /*0034*/ 	.byte	0x00, 0xf5, 0x21, 0x00


	//----- nvinfo : EIATTR_KPARAM_INFO
	.align		4
.L_130:
        /*0038*/ 	.byte	0x04, 0x17
        /*003a*/ 	.short	(.L_132 - .L_131)
.L_131:
        /*003c*/ 	.word	0x00000000
        /*0040*/ 	.short	0x0000
        /*0042*/ 	.short	0x0000
        /*0044*/ 	.byte	0x00, 0xf5, 0x21, 0x00


	//----- nvinfo : EIATTR_SPARSE_MMA_MASK
	.align		4
.L_132:
        /*0048*/ 	.byte	0x03, 0x50
        /*004a*/ 	.short	0x0000


	//----- nvinfo : EIATTR_MAXREG_COUNT
	.align		4
        /*004c*/ 	.byte	0x03, 0x1b
        /*004e*/ 	.short	0x00ff


	//----- nvinfo : EIATTR_MERCURY_ISA_VERSION
	.align		4
        /*0050*/ 	.byte	0x03, 0x5f
        /*0052*/ 	.short	0x0101


	//----- nvinfo : EIATTR_VRC_CTA_INIT_COUNT
	.align		4
        /*0054*/ 	.byte	0x02, 0x4a
	.zero		1
	.zero		1


	//----- nvinfo : EIATTR_EXIT_INSTR_OFFSETS
	.align		4
        /*0058*/ 	.byte	0x04, 0x1c
        /*005a*/ 	.short	(.L_134 - .L_133)


	//   ....[0]....
.L_133:
        /*005c*/ 	.word	0x00000010


	//----- nvinfo : EIATTR_CBANK_PARAM_SIZE
	.align		4
.L_134:
        /*0060*/ 	.byte	0x03, 0x19
        /*0062*/ 	.short	0x0020


	//----- nvinfo : EIATTR_PARAM_CBANK
	.align		4
        /*0064*/ 	.byte	0x04, 0x0a
        /*0066*/ 	.short	(.L_136 - .L_135)
	.align		4
.L_135:
        /*0068*/ 	.word	index@(.nv.constant0._Z12vertexShaderPiS_P6float3S_)
        /*006c*/ 	.short	0x0380
        /*006e*/ 	.short	0x0020


	//----- nvinfo : EIATTR_SW_WAR
	.align		4
.L_136:
        /*0070*/ 	.byte	0x04, 0x36
        /*0072*/ 	.short	(.L_138 - .L_137)
.L_137:
        /*0074*/ 	.word	0x00000008
.L_138:


//--------------------- .nv.callgraph             --------------------------
	.section	.nv.callgraph,"",@"SHT_CUDA_CALLGRAPH"
	.align	4
	.sectionentsize	8
	.align		4
        /*0000*/ 	.word	0x00000000
	.align		4
        /*0004*/ 	.word	0xffffffff
	.align		4
        /*0008*/ 	.word	index@(_Z14fragmentShaderP6uchar4PiP6float3P4int3P8fragment)
	.align		4
        /*000c*/ 	.word	index@(free)
	.align		4
        /*0010*/ 	.word	index@(_Z17rasterizeTrianglePiS_P6float3P4int3P8fragment)
	.align		4
        /*0014*/ 	.word	index@(free)
	.align		4
        /*0018*/ 	.word	index@(_Z17rasterizeTrianglePiS_P6float3P4int3P8fragment)
	.align		4
        /*001c*/ 	.word	index@(malloc)
	.align		4
        /*0020*/ 	.word	0x00000000
	.align		4
        /*0024*/ 	.word	0xfffffffe
	.align		4
        /*0028*/ 	.word	0x00000000
	.align		4
        /*002c*/ 	.word	0xfffffffd
	.align		4
        /*0030*/ 	.word	0x00000000
	.align		4
        /*0034*/ 	.word	0xfffffffc


//--------------------- .nv.constant4             --------------------------
	.section	.nv.constant4,"a",@progbits
	.align	8
	.align		8
.nv.constant4:
        /*0000*/ 	.dword	_ZN34_INTERNAL_f3eedc06_4_k_cu_21201e0f4cuda3std3__45__cpo5beginE
	.align		8
        /*0008*/ 	.dword	_ZN34_INTERNAL_f3eedc06_4_k_cu_21201e0f4cuda3std3__45__cpo3endE
	.align		8
        /*0010*/ 	.dword	_ZN34_INTERNAL_f3eedc06_4_k_cu_21201e0f4cuda3std3__45__cpo6cbeginE
	.align		8
        /*0018*/ 	.dword	_ZN34_INTERNAL_f3eedc06_4_k_cu_21201e0f4cuda3std3__45__cpo4cendE
	.align		8
        /*0020*/ 	.dword	_ZN34_INTERNAL_f3eedc06_4_k_cu_21201e0f4cuda3std3__45__cpo6rbeginE
	.align		8
        /*0028*/ 	.dword	_ZN34_INTERNAL_f3eedc06_4_k_cu_21201e0f4cuda3std3__45__cpo4rendE
	.align		8
        /*0030*/ 	.dword	_ZN34_INTERNAL_f3eedc06_4_k_cu_21201e0f4cuda3std3__45__cpo7crbeginE
	.align		8
        /*0038*/ 	.dword	_ZN34_INTERNAL_f3eedc06_4_k_cu_21201e0f4cuda3std3__45__cpo5crendE
	.align		8
        /*0040*/ 	.dword	_ZN34_INTERNAL_f3eedc06_4_k_cu_21201e0f4cuda3std3__436_GLOBAL__N__f3eedc06_4_k_cu_21201e0f6ignoreE
	.align		8
        /*0048*/ 	.dword	_ZN34_INTERNAL_f3eedc06_4_k_cu_21201e0f4cuda3std3__419piecewise_constructE
	.align		8
        /*0050*/ 	.dword	_ZN34_INTERNAL_f3eedc06_4_k_cu_21201e0f4cuda3std3__48in_placeE
	.align		8
        /*0058*/ 	.dword	_ZN34_INTERNAL_f3eedc06_4_k_cu_21201e0f4cuda3std3__420unreachable_sentinelE
	.align		8
        /*0060*/ 	.dword	_ZN34_INTERNAL_f3eedc06_4_k_cu_21201e0f4cuda3std3__47nulloptE
	.align		8
        /*0068*/ 	.dword	_ZN34_INTERNAL_f3eedc06_4_k_cu_21201e0f4cuda3std3__48unexpectE
	.align		8
        /*0070*/ 	.dword	_ZN34_INTERNAL_f3eedc06_4_k_cu_21201e0f4cuda3std6ranges3__45__cpo4swapE
	.align		8
        /*0078*/ 	.dword	_ZN34_INTERNAL_f3eedc06_4_k_cu_21201e0f4cuda3std6ranges3__45__cpo9iter_moveE
	.align		8
        /*0080*/ 	.dword	_ZN34_INTERNAL_f3eedc06_4_k_cu_21201e0f4cuda3std6ranges3__45__cpo5beginE
	.align		8
        /*0088*/ 	.dword	_ZN34_INTERNAL_f3eedc06_4_k_cu_21201e0f4cuda3std6ranges3__45__cpo3endE
	.align		8
        /*0090*/ 	.dword	_ZN34_INTERNAL_f3eedc06_4_k_cu_21201e0f4cuda3std6ranges3__45__cpo6cbeginE
	.align		8
        /*0098*/ 	.dword	_ZN34_INTERNAL_f3eedc06_4_k_cu_21201e0f4cuda3std6ranges3__45__cpo4cendE
	.align		8
        /*00a0*/ 	.dword	_ZN34_INTERNAL_f3eedc06_4_k_cu_21201e0f4cuda3std6ranges3__45__cpo7advanceE
	.align		8
        /*00a8*/ 	.dword	_ZN34_INTERNAL_f3eedc06_4_k_cu_21201e0f4cuda3std6ranges3__45__cpo9iter_swapE
	.align		8
        /*00b0*/ 	.dword	_ZN34_INTERNAL_f3eedc06_4_k_cu_21201e0f4cuda3std6ranges3__45__cpo4nextE
	.align		8
        /*00b8*/ 	.dword	_ZN34_INTERNAL_f3eedc06_4_k_cu_21201e0f4cuda3std6ranges3__45__cpo4prevE
	.align		8
        /*00c0*/ 	.dword	_ZN34_INTERNAL_f3eedc06_4_k_cu_21201e0f4cuda3std6ranges3__45__cpo4dataE
	.align		8
        /*00c8*/ 	.dword	_ZN34_INTERNAL_f3eedc06_4_k_cu_21201e0f4cuda3std6ranges3__45__cpo5cdataE
	.align		8
        /*00d0*/ 	.dword	_ZN34_INTERNAL_f3eedc06_4_k_cu_21201e0f4cuda3std6ranges3__45__cpo4sizeE
	.align		8
        /*00d8*/ 	.dword	_ZN34_INTERNAL_f3eedc06_4_k_cu_21201e0f4cuda3std6ranges3__45__cpo5ssizeE
	.align		8
        /*00e0*/ 	.dword	_ZN34_INTERNAL_f3eedc06_4_k_cu_21201e0f4cuda3std6ranges3__45__cpo8distanceE
	.align		8
        /*00e8*/ 	.dword	_ZN34_INTERNAL_f3eedc06_4_k_cu_21201e0f6thrust24THRUST_300001_SM_1000_NS8cuda_cub3parE
	.align		8
        /*00f0*/ 	.dword	_ZN34_INTERNAL_f3eedc06_4_k_cu_21201e0f6thrust24THRUST_300001_SM_1000_NS8cuda_cub10par_nosyncE
	.align		8
        /*00f8*/ 	.dword	_ZN34_INTERNAL_f3eedc06_4_k_cu_21201e0f6thrust24THRUST_300001_SM_1000_NS6system6detail10sequential3seqE
	.align		8
        /*0100*/ 	.dword	_ZN34_INTERNAL_f3eedc06_4_k_cu_21201e0f6thrust24THRUST_300001_SM_1000_NS12placeholders2_1E
	.align		8
        /*0108*/ 	.dword	_ZN34_INTERNAL_f3eedc06_4_k_cu_21201e0f6thrust24THRUST_300001_SM_1000_NS12placeholders2_2E
	.align		8
        /*0110*/ 	.dword	_ZN34_INTERNAL_f3eedc06_4_k_cu_21201e0f6thrust24THRUST_300001_SM_1000_NS12placeholders2_3E
	.align		8
        /*0118*/ 	.dword	_ZN34_INTERNAL_f3eedc06_4_k_cu_21201e0f6thrust24THRUST_300001_SM_1000_NS12placeholders2_4E
	.align		8
        /*0120*/ 	.dword	_ZN34_INTERNAL_f3eedc06_4_k_cu_21201e0f6thrust24THRUST_300001_SM_1000_NS12placeholders2_5E
	.align		8
        /*0128*/ 	.dword	_ZN34_INTERNAL_f3eedc06_4_k_cu_21201e0f6thrust24THRUST_300001_SM_1000_NS12placeholders2_6E
	.align		8
        /*0130*/ 	.dword	_ZN34_INTERNAL_f3eedc06_4_k_cu_21201e0f6thrust24THRUST_300001_SM_1000_NS12placeholders2_7E
	.align		8
        /*0138*/ 	.dword	_ZN34_INTERNAL_f3eedc06_4_k_cu_21201e0f6thrust24THRUST_300001_SM_1000_NS12placeholders2_8E
	.align		8
        /*0140*/ 	.dword	_ZN34_INTERNAL_f3eedc06_4_k_cu_21201e0f6thrust24THRUST_300001_SM_1000_NS12placeholders2_9E
	.align		8
        /*0148*/ 	.dword	_ZN34_INTERNAL_f3eedc06_4_k_cu_21201e0f6thrust24THRUST_300001_SM_1000_NS12placeholders3_10E
	.align		8
        /*0150*/ 	.dword	_ZN34_INTERNAL_f3eedc06_4_k_cu_21201e0f6thrust24THRUST_300001_SM_1000_NS3seqE
	.align		8
        /*0158*/ 	.dword	free
	.align		8
        /*0160*/ 	.dword	malloc


//--------------------- .text._ZN3cub18CUB_300001_SM_10006detail11EmptyKernelIvEEvv --------------------------
	.section	.text._ZN3cub18CUB_300001_SM_10006detail11EmptyKernelIvEEvv,"ax",@progbits
	.align	128
        .global         _ZN3cub18CUB_300001_SM_10006detail11EmptyKernelIvEEvv
        .type           _ZN3cub18CUB_300001_SM_10006detail11EmptyKernelIvEEvv,@function
        .size           _ZN3cub18CUB_300001_SM_10006detail11EmptyKernelIvEEvv,(.L_x_67 - _ZN3cub18CUB_300001_SM_10006detail11EmptyKernelIvEEvv)
        .other          _ZN3cub18CUB_300001_SM_10006detail11EmptyKernelIvEEvv,@"STO_CUDA_ENTRY STV_DEFAULT"
_ZN3cub18CUB_300001_SM_10006detail11EmptyKernelIvEEvv:
.text._ZN3cub18CUB_300001_SM_10006detail11EmptyKernelIvEEvv:
[----:B------:R-:W-:Y:S01]  /*0000*/  LDC R1, c[0x0][0x37c] ;  /* 0x0000df00ff017b82 */ /* 0x000fe20000000800 */
[----:B------:R-:W-:Y:S05]  /*0010*/  EXIT ;  /* 0x000000000000794d */ /* 0x000fea0003800000 */
.L_x_0:
[----:B------:R-:W-:-:S00]  /*0020*/  BRA `(.L_x_0) ;  /* 0xfffffffc00fc7947 */ /* 0x000fc0000383ffff */
[----:B------:R-:W-:-:S00]  /*0030*/  NOP ;  /* 0x0000000000007918 */ /* 0x000fc00000000000 */
        /* <DEDUP_REMOVED lines=12> */
.L_x_67:


//--------------------- .text._Z14fragmentShaderP6uchar4PiP6float3P4int3P8fragment --------------------------
	.section	.text._Z14fragmentShaderP6uchar4PiP6float3P4int3P8fragment,"ax",@progbits
	.align	128
        .global         _Z14fragmentShaderP6uchar4PiP6float3P4int3P8fragment
        .type           _Z14fragmentShaderP6uchar4PiP6float3P4int3P8fragment,@function
        .size           _Z14fragmentShaderP6uchar4PiP6float3P4int3P8fragment,(.L_x_68 - _Z14fragmentShaderP6uchar4PiP6float3P4int3P8fragment)
        .other          _Z14fragmentShaderP6uchar4PiP6float3P4int3P8fragment,@"STO_CUDA_ENTRY STV_DEFAULT"
_Z14fragmentShaderP6uchar4PiP6float3P4int3P8fragment:
.text._Z14fragmentShaderP6uchar4PiP6float3P4int3P8fragment:
[----:B------:R-:W0:Y:S01]  /*0000*/  LDC R1, c[0x0][0x37c] ;  /* 0x0000df00ff017b82 */ /* 0x000e220000000800 */
[----:B------:R-:W1:Y:S07]  /*0010*/  S2R R3, SR_TID.X ;  /* 0x0000000000037919 */ /* 0x000e6e0000002100 */
[----:B------:R-:W2:Y:S01]  /*0020*/  LDC.64 R14, c[0x0][0x3a0] ;  /* 0x0000e800ff0e7b82 */ /* 0x000ea20000000a00 */
[----:B------:R-:W3:Y:S01]  /*0030*/  LDCU.64 UR4, c[0x0][0x358] ;  /* 0x00006b00ff0477ac */ /* 0x000ee20008000a00 */
[----:B------:R-:W1:Y:S02]  /*0040*/  S2R R0, SR_CTAID.X ;  /* 0x0000000000007919 */ /* 0x000e640000002500 */
[----:B-1----:R-:W-:-:S04]  /*0050*/  IMAD R3, R0, 0x40, R3 ;  /* 0x0000004000037824 */ /* 0x002fc800078e0203 */
[----:B--2---:R-:W-:-:S05]  /*0060*/  IMAD.WIDE.U32 R14, R3, 0x20, R14 ;  /* 0x00000020030e7825 */ /* 0x004fca00078e000e */
[----:B---3--:R-:W2:Y:S02]  /*0070*/  LDG.E.64 R4, desc[UR4][R14.64] ;  /* 0x000000040e047981 */ /* 0x008ea4000c1e1b00 */
[----:B--2---:R-:W-:-:S04]  /*0080*/  ISETP.NE.U32.AND P0, PT, R4, RZ, PT ;  /* 0x000000ff0400720c */ /* 0x004fc80003f05070 */
[----:B------:R-:W-:-:S13]  /*0090*/  ISETP.NE.AND.EX P0, PT, R5, RZ, PT, P0 ;  /* 0x000000ff0500720c */ /* 0x000fda0003f05300 */
[----:B0-----:R-:W-:Y:S05]  /*00a0*/  @!P0 EXIT ;  /* 0x000000000000894d */ /* 0x001fea0003800000 */
[----:B------:R-:W2:Y:S01]  /*00b0*/  LDG.E.64 R12, desc[UR4][R14.64+0x10] ;  /* 0x000010040e0c7981 */ /* 0x000ea2000c1e1b00 */
[----:B------:R-:W-:Y:S01]  /*00c0*/  BSSY.RECONVERGENT B1, `(.L_x_1) ;  /* 0x000008d000017945 */ /* 0x000fe20003800200 */
[----:B--2---:R-:W-:-:S13]  /*00d0*/  ISETP.GE.AND P0, PT, R12, 0x1, PT ;  /* 0x000000010c00780c */ /* 0x004fda0003f06270 */
[----:B------:R-:W-:Y:S05]  /*00e0*/  @!P0 BRA `(.L_x_2) ;  /* 0x0000000800288947 */ /* 0x000fea0003800000 */
[----:B------:R-:W2:Y:S01]  /*00f0*/  LDG.E.64 R14, desc[UR4][R14.64+0x8] ;  /* 0x000008040e0e7981 */ /* 0x000ea2000c1e1b00 */
[C---:B------:R-:W-:Y:S01]  /*0100*/  LOP3.LUT R0, R13.reuse, 0x7ffffffc, RZ, 0xc0, !PT ;  /* 0x7ffffffc0d007812 */ /* 0x040fe200078ec0ff */
[----:B------:R-:W-:Y:S01]  /*0110*/  HFMA2 R7, -RZ, RZ, 0, 0 ;  /* 0x00000000ff077431 */ /* 0x000fe200000001ff */
[----:B------:R-:W-:Y:S01]  /*0120*/  LOP3.LUT R2, R13, 0x3, RZ, 0xc0, !PT ;  /* 0x000000030d027812 */ /* 0x000fe200078ec0ff */
[----:B------:R-:W-:Y:S02]  /*0130*/  IMAD.SHL.U32 R3, R12, 0x4, RZ ;  /* 0x000000040c037824 */ /* 0x000fe400078e00ff */
[----:B------:R-:W-:Y:S02]  /*0140*/  IMAD.MOV R6, RZ, RZ, -R0 ;  /* 0x000000ffff067224 */ /* 0x000fe400078e0a00 */
[----:B--2---:R-:W-:-:S07]  /*0150*/  VIADD R8, R15, 0x1 ;  /* 0x000000010f087836 */ /* 0x004fce0000000000 */
.L_x_13:
[----:B------:R-:W-:Y:S01]  /*0160*/  ISETP.GE.AND P0, PT, R13, 0x1, PT ;  /* 0x000000010d00780c */ /* 0x000fe20003f06270 */
[----:B------:R-:W-:-:S12]  /*0170*/  BSSY.RECONVERGENT B0, `(.L_x_3) ;  /* 0x000007e000007945 */ /* 0x000fd80003800200 */
[----:B01----:R-:W-:Y:S05]  /*0180*/  @!P0 BRA `(.L_x_4) ;  /* 0x0000000400f08947 */ /* 0x003fea0003800000 */
[----:B------:R-:W-:Y:S01]  /*0190*/  ISETP.GE.U32.AND P0, PT, R13, 0x4, PT ;  /* 0x000000040d00780c */ /* 0x000fe20003f06070 */
[----:B------:R-:W-:Y:S01]  /*01a0*/  BSSY.RECONVERGENT B2, `(.L_x_5) ;  /* 0x0000045000027945 */ /* 0x000fe20003800200 */
[----:B------:R-:W-:Y:S01]  /*01b0*/  IADD3 R9, PT, PT, R14, R7, RZ ;  /* 0x000000070e097210 */ /* 0x000fe20007ffe0ff */
[----:B------:R-:W-:-:S10]  /*01c0*/  IMAD.MOV.U32 R10, RZ, RZ, RZ ;  /* 0x000000ffff0a7224 */ /* 0x000fd400078e00ff */
[----:B------:R-:W-:Y:S05]  /*01d0*/  @!P0 BRA `(.L_x_6) ;  /* 0x0000000400048947 */ /* 0x000fea0003800000 */
[-C--:B------:R-:W-:Y:S01]  /*01e0*/  IADD3 R26, P0, PT, R4, R7.reuse, RZ ;  /* 0x00000007041a7210 */ /* 0x080fe20007f1e0ff */
[----:B------:R-:W-:Y:S01]  /*01f0*/  BSSY.RECONVERGENT B3, `(.L_x_7) ;  /* 0x000003e000037945 */ /* 0x000fe20003800200 */
[C-C-:B------:R-:W-:Y:S01]  /*0200*/  IMAD.IADD R10, R12.reuse, 0x1, R7.reuse ;  /* 0x000000010c0a7824 */ /* 0x140fe200078e0207 */
[C---:B------:R-:W-:Y:S01]  /*0210*/  LEA R11, R12.reuse, R7, 0x1 ;  /* 0x000000070c0b7211 */ /* 0x040fe200078e08ff */
[----:B------:R-:W-:Y:S01]  /*0220*/  IMAD R22, R12, 0x3, R7 ;  /* 0x000000030c167824 */ /* 0x000fe200078e0207 */
[----:B------:R-:W-:Y:S01]  /*0230*/  IADD3.X R23, PT, PT, RZ, R5, RZ, P0, !PT ;  /* 0x00000005ff177210 */ /* 0x000fe200007fe4ff */
[----:B------:R-:W-:Y:S02]  /*0240*/  IMAD.MOV.U32 R24, RZ, RZ, R8 ;  /* 0x000000ffff187224 */ /* 0x000fe400078e0008 */
[----:B------:R-:W-:-:S07]  /*0250*/  IMAD.MOV.U32 R25, RZ, RZ, R6 ;  /* 0x000000ffff197224 */ /* 0x000fce00078e0006 */
.L_x_8:
[----:B------:R-:W-:-:S05]  /*0260*/  IMAD.MOV.U32 R27, RZ, RZ, R23 ;  /* 0x000000ffff1b7224 */ /* 0x000fca00078e0017 */
[----:B------:R-:W2:Y:S02]  /*0270*/  LD.E.U8 R16, desc[UR4][R26.64] ;  /* 0x000000041a107980 */ /* 0x000ea4000c101100 */
[----:B--2---:R-:W-:-:S13]  /*0280*/  ISETP.NE.AND P0, PT, R16, RZ, PT ;  /* 0x000000ff1000720c */ /* 0x004fda0003f05270 */
[----:B------:R-:W0:Y:S08]  /*0290*/  @P0 LDC.64 R18, c[0x0][0x388] ;  /* 0x0000e200ff120b82 */ /* 0x000e300000000a00 */
[----:B------:R-:W1:Y:S01]  /*02a0*/  @P0 LDC.64 R16, c[0x0][0x380] ;  /* 0x0000e000ff100b82 */ /* 0x000e620000000a00 */
[----:B0-----:R-:W2:Y:S01]  /*02b0*/  @P0 LDG.E R18, desc[UR4][R18.64] ;  /* 0x0000000412120981 */ /* 0x001ea2000c1e1900 */
[----:B------:R-:W-:Y:S01]  /*02c0*/  @P0 VIADD R20, R24, 0xffffffff ;  /* 0xffffffff18140836 */ /* 0x000fe20000000000 */
[----:B------:R-:W-:-:S03]  /*02d0*/  @P0 MOV R27, 0xff0000ff ;  /* 0xff0000ff001b0802 */ /* 0x000fc60000000f00 */
[----:B--2---:R-:W-:Y:S01]  /*02e0*/  @P0 IMAD R21, R20, R18, R9 ;  /* 0x0000001214150224 */ /* 0x004fe200078e0209 */
[----:B------:R-:W-:-:S03]  /*02f0*/  IADD3 R20, P1, PT, R4, R10, RZ ;  /* 0x0000000a04147210 */ /* 0x000fc60007f3e0ff */
[----:B-1----:R-:W-:-:S04]  /*0300*/  @P0 IMAD.WIDE R16, R21, 0x4, R16 ;  /* 0x0000000415100825 */ /* 0x002fc800078e0210 */
[----:B------:R-:W-:Y:S01]  /*0310*/  IMAD.X R21, RZ, RZ, R5, P1 ;  /* 0x000000ffff157224 */ /* 0x000fe200008e0605 */
[----:B------:R0:W-:Y:S04]  /*0320*/  @P0 STG.E desc[UR4][R16.64], R27 ;  /* 0x0000001b10000986 */ /* 0x0001e8000c101904 */
[----:B------:R-:W2:Y:S02]  /*0330*/  LD.E.U8 R20, desc[UR4][R20.64] ;  /* 0x0000000414147980 */ /* 0x000ea4000c101100 */
[----:B--2---:R-:W-:-:S13]  /*0340*/  ISETP.NE.AND P0, PT, R20, RZ, PT ;  /* 0x000000ff1400720c */ /* 0x004fda0003f05270 */
[----:B------:R-:W1:Y:S08]  /*0350*/  @P0 LDC.64 R20, c[0x0][0x388] ;  /* 0x0000e200ff140b82 */ /* 0x000e700000000a00 */
[----:B0-----:R-:W0:Y:S01]  /*0360*/  @P0 LDC.64 R16, c[0x0][0x380] ;  /* 0x0000e000ff100b82 */ /* 0x001e220000000a00 */
[----:B-1----:R-:W2:Y:S01]  /*0370*/  @P0 LDG.E R18, desc[UR4][R20.64] ;  /* 0x0000000414120981 */ /* 0x002ea2000c1e1900 */
[----:B------:R-:W-:-:S02]  /*0380*/  @P0 IMAD.MOV.U32 R27, RZ, RZ, -0xffff01 ;  /* 0xff0000ffff1b0424 */ /* 0x000fc400078e00ff */
[----:B--2---:R-:W-:Y:S01]  /*0390*/  @P0 IMAD R29, R18, R24, R9 ;  /* 0x00000018121d0224 */ /* 0x004fe200078e0209 */
[----:B------:R-:W-:-:S03]  /*03a0*/  IADD3 R18, P1, PT, R4, R11, RZ ;  /* 0x0000000b04127210 */ /* 0x000fc60007f3e0ff */
[----:B0-----:R-:W-:Y:S01]  /*03b0*/  @P0 IMAD.WIDE R28, R29, 0x4, R16 ;  /* 0x000000041d1c0825 */ /* 0x001fe200078e0210 */
[----:B------:R-:W-:-:S04]  /*03c0*/  IADD3.X R19, PT, PT, RZ, R5, RZ, P1, !PT ;  /* 0x00000005ff137210 */ /* 0x000fc80000ffe4ff */
[----:B------:R0:W-:Y:S04]  /*03d0*/  @P0 STG.E desc[UR4][R28.64], R27 ;  /* 0x0000001b1c000986 */ /* 0x0001e8000c101904 */
[----:B------:R-:W2:Y:S02]  /*03e0*/  LD.E.U8 R18, desc[UR4][R18.64] ;  /* 0x0000000412127980 */ /* 0x000ea4000c101100 */
[----:B--2---:R-:W-:-:S13]  /*03f0*/  ISETP.NE.AND P0, PT, R18, RZ, PT ;  /* 0x000000ff1200720c */ /* 0x004fda0003f05270 */
[----:B------:R-:W1:Y:S08]  /*0400*/  @P0 LDC.64 R18, c[0x0][0x388] ;  /* 0x0000e200ff120b82 */ /* 0x000e700000000a00 */
[----:B------:R-:W2:Y:S01]  /*0410*/  @P0 LDC.64 R16, c[0x0][0x380] ;  /* 0x0000e000ff100b82 */ /* 0x000ea20000000a00 */
[----:B-1----:R-:W3:Y:S01]  /*0420*/  @P0 LDG.E R21, desc[UR4][R18.64] ;  /* 0x0000000412150981 */ /* 0x002ee2000c1e1900 */
[----:B0-----:R-:W-:-:S02]  /*0430*/  @P0 IMAD.MOV.U32 R29, RZ, RZ, -0xffff01 ;  /* 0xff0000ffff1d0424 */ /* 0x001fc400078e00ff */
[----:B---3--:R-:W-:-:S04]  /*0440*/  @P0 IMAD R20, R21, R24, R21 ;  /* 0x0000001815140224 */ /* 0x008fc800078e0215 */
[----:B------:R-:W-:Y:S01]  /*0450*/  @P0 IMAD.IADD R21, R9, 0x1, R20 ;  /* 0x0000000109150824 */ /* 0x000fe200078e0214 */
[----:B------:R-:W-:-:S03]  /*0460*/  IADD3 R20, P1, PT, R4, R22, RZ ;  /* 0x0000001604147210 */ /* 0x000fc60007f3e0ff */
[----:B--2---:R-:W-:Y:S01]  /*0470*/  @P0 IMAD.WIDE R16, R21, 0x4, R16 ;  /* 0x0000000415100825 */ /* 0x004fe200078e0210 */
[----:B------:R-:W-:-:S04]  /*0480*/  IADD3.X R21, PT, PT, RZ, R5, RZ, P1, !PT ;  /* 0x00000005ff157210 */ /* 0x000fc80000ffe4ff */
[----:B------:R0:W-:Y:S04]  /*0490*/  @P0 STG.E desc[UR4][R16.64], R29 ;  /* 0x0000001d10000986 */ /* 0x0001e8000c101904 */
[----:B------:R-:W2:Y:S02]  /*04a0*/  LD.E.U8 R20, desc[UR4][R20.64] ;  /* 0x0000000414147980 */ /* 0x000ea4000c101100 */
[----:B--2---:R-:W-:-:S13]  /*04b0*/  ISETP.NE.AND P0, PT, R20, RZ, PT ;  /* 0x000000ff1400720c */ /* 0x004fda0003f05270 */
[----:B0-----:R-:W0:Y:S08]  /*04c0*/  @P0 LDC.64 R28, c[0x0][0x388] ;  /* 0x0000e200ff1c0b82 */ /* 0x001e300000000a00 */
[----:B------:R-:W1:Y:S01]  /*04d0*/  @P0 LDC.64 R18, c[0x0][0x380] ;  /* 0x0000e000ff120b82 */ /* 0x000e620000000a00 */
[----:B0-----:R-:W2:Y:S01]  /*04e0*/  @P0 LDG.E R28, desc[UR4][R28.64] ;  /* 0x000000041c1c0981 */ /* 0x001ea2000c1e1900 */
[----:B------:R-:W-:Y:S01]  /*04f0*/  @P0 VIADD R27, R24, 0x2 ;  /* 0x00000002181b0836 */ /* 0x000fe20000000000 */
[----:B------:R-:W-:Y:S01]  /*0500*/  IADD3 R25, PT, PT, R25, 0x4, RZ ;  /* 0x0000000419197810 */ /* 0x000fe20007ffe0ff */
[----:B------:R-:W-:Y:S01]  /*0510*/  @P0 IMAD.MOV.U32 R21, RZ, RZ, -0xffff01 ;  /* 0xff0000ffff150424 */ /* 0x000fe200078e00ff */
[C---:B------:R-:W-:Y:S01]  /*0520*/  IADD3 R26, P1, PT, R3.reuse, R26, RZ ;  /* 0x0000001a031a7210 */ /* 0x040fe20007f3e0ff */
[C---:B------:R-:W-:Y:S01]  /*0530*/  IMAD.IADD R10, R3.reuse, 0x1, R10 ;  /* 0x00000001030a7824 */ /* 0x040fe200078e020a */
[C---:B------:R-:W-:Y:S01]  /*0540*/  IADD3 R22, PT, PT, R3.reuse, R22, RZ ;  /* 0x0000001603167210 */ /* 0x040fe20007ffe0ff */
[----:B------:R-:W-:-:S02]  /*0550*/  IMAD.IADD R11, R3, 0x1, R11 ;  /* 0x00000001030b7824 */ /* 0x000fc400078e020b */
[----:B------:R-:W-:Y:S02]  /*0560*/  IMAD.X R23, RZ, RZ, R23, P1 ;  /* 0x000000ffff177224 */ /* 0x000fe400008e0617 */
[----:B------:R-:W-:Y:S02]  /*0570*/  VIADD R24, R24, 0x4 ;  /* 0x0000000418187836 */ /* 0x000fe40000000000 */
[----:B--2---:R-:W-:-:S04]  /*0580*/  @P0 IMAD R27, R27, R28, R9 ;  /* 0x0000001c1b1b0224 */ /* 0x004fc800078e0209 */
[----:B-1----:R-:W-:-:S05]  /*0590*/  @P0 IMAD.WIDE R18, R27, 0x4, R18 ;  /* 0x000000041b120825 */ /* 0x002fca00078e0212 */
[----:B------:R0:W-:Y:S01]  /*05a0*/  @P0 STG.E desc[UR4][R18.64], R21 ;  /* 0x0000001512000986 */ /* 0x0001e2000c101904 */
[----:B------:R-:W-:-:S13]  /*05b0*/  ISETP.NE.AND P0, PT, R25, RZ, PT ;  /* 0x000000ff1900720c */ /* 0x000fda0003f05270 */
[----:B0-----:R-:W-:Y:S05]  /*05c0*/  @P0 BRA `(.L_x_8) ;  /* 0xfffffffc00240947 */ /* 0x001fea000383ffff */
[----:B------:R-:W-:Y:S05]  /*05d0*/  BSYNC.RECONVERGENT B3 ;  /* 0x0000000000037941 */ /* 0x000fea0003800200 */
.L_x_7:
[----:B------:R-:W-:-:S07]  /*05e0*/  MOV R10, R0 ;  /* 0x00000000000a7202 */ /* 0x000fce0000000f00 */
.L_x_6:
[----:B------:R-:W-:Y:S05]  /*05f0*/  BSYNC.RECONVERGENT B2 ;  /* 0x0000000000027941 */ /* 0x000fea0003800200 */
.L_x_5:
[----:B------:R-:W-:-:S13]  /*0600*/  ISETP.NE.AND P0, PT, R2, RZ, PT ;  /* 0x000000ff0200720c */ /* 0x000fda0003f05270 */
[----:B------:R-:W-:Y:S05]  /*0610*/  @!P0 BRA `(.L_x_4) ;  /* 0x0000000000cc8947 */ /* 0x000fea0003800000 */
[----:B------:R-:W-:-:S05]  /*0620*/  IMAD R21, R12, R10, R7 ;  /* 0x0000000a0c157224 */ /* 0x000fca00078e0207 */
[----:B------:R-:W-:-:S05]  /*0630*/  IADD3 R16, P0, PT, R4, R21, RZ ;  /* 0x0000001504107210 */ /* 0x000fca0007f1e0ff */
[----:B------:R-:W-:-:S05]  /*0640*/  IMAD.X R17, RZ, RZ, R5, P0 ;  /* 0x000000ffff117224 */ /* 0x000fca00000e0605 */
[----:B------:R-:W2:Y:S01]  /*0650*/  LD.E.U8 R16, desc[UR4][R16.64] ;  /* 0x0000000410107980 */ /* 0x000ea2000c101100 */
[----:B------:R-:W-:Y:S01]  /*0660*/  BSSY.RECONVERGENT B2, `(.L_x_9) ;  /* 0x000000c000027945 */ /* 0x000fe20003800200 */
[----:B------:R-:W-:Y:S02]  /*0670*/  ISETP.NE.AND P1, PT, R2, 0x1, PT ;  /* 0x000000010200780c */ /* 0x000fe40003f25270 */
[----:B--2---:R-:W-:-:S13]  /*0680*/  ISETP.NE.AND P0, PT, R16, RZ, PT ;  /* 0x000000ff1000720c */ /* 0x004fda0003f05270 */
[----:B------:R-:W-:Y:S05]  /*0690*/  @!P0 BRA `(.L_x_10) ;  /* 0x0000000000208947 */ /* 0x000fea0003800000 */
[----:B------:R-:W0:Y:S08]  /*06a0*/  LDC.64 R18, c[0x0][0x388] ;  /* 0x0000e200ff127b82 */ /* 0x000e300000000a00 */
[----:B------:R-:W1:Y:S01]  /*06b0*/  LDC.64 R16, c[0x0][0x380] ;  /* 0x0000e000ff107b82 */ /* 0x000e620000000a00 */
[----:B0-----:R-:W2:Y:S01]  /*06c0*/  LDG.E R18, desc[UR4][R18.64] ;  /* 0x0000000412127981 */ /* 0x001ea2000c1e1900 */
[----:B------:R-:W-:Y:S01]  /*06d0*/  IADD3 R20, PT, PT, R15, R10, RZ ;  /* 0x0000000a0f147210 */ /* 0x000fe20007ffe0ff */
[----:B------:R-:W-:-:S04]  /*06e0*/  IMAD.MOV.U32 R23, RZ, RZ, -0xffff01 ;  /* 0xff0000ffff177424 */ /* 0x000fc800078e00ff */
[----:B--2---:R-:W-:-:S04]  /*06f0*/  IMAD R11, R20, R18, R9 ;  /* 0x00000012140b7224 */ /* 0x004fc800078e0209 */
[----:B-1----:R-:W-:-:S05]  /*0700*/  IMAD.WIDE R16, R11, 0x4, R16 ;  /* 0x000000040b107825 */ /* 0x002fca00078e0210 */
[----:B------:R0:W-:Y:S02]  /*0710*/  STG.E desc[UR4][R16.64], R23 ;  /* 0x0000001710007986 */ /* 0x0001e4000c101904 */
.L_x_10:
[----:B------:R-:W-:Y:S05]  /*0720*/  BSYNC.RECONVERGENT B2 ;  /* 0x0000000000027941 */ /* 0x000fea0003800200 */
.L_x_9:
[----:B------:R-:W-:Y:S05]  /*0730*/  @!P1 BRA `(.L_x_4) ;  /* 0x0000000000849947 */ /* 0x000fea0003800000 */
[----:B------:R-:W-:-:S04]  /*0740*/  IADD3 R21, PT, PT, R12, R21, RZ ;  /* 0x000000150c157210 */ /* 0x000fc80007ffe0ff */
[----:B0-----:R-:W-:-:S05]  /*0750*/  IADD3 R16, P0, PT, R4, R21, RZ ;  /* 0x0000001504107210 */ /* 0x001fca0007f1e0ff */
        /* <DEDUP_REMOVED lines=9> */
[----:B------:R-:W-:-:S02]  /*07f0*/  IADD3 R11, PT, PT, R15, R10, RZ ;  /* 0x0000000a0f0b7210 */ /* 0x000fc40007ffe0ff */
[----:B------:R-:W-:-:S03]  /*0800*/  MOV R23, 0xff0000ff ;  /* 0xff0000ff00177802 */ /* 0x000fc60000000f00 */
[----:B--2---:R-:W-:-:S04]  /*0810*/  IMAD R20, R11, R18, R18 ;  /* 0x000000120b147224 */ /* 0x004fc800078e0212 */
[----:B------:R-:W-:-:S04]  /*0820*/  IMAD.IADD R11, R9, 0x1, R20 ;  /* 0x00000001090b7824 */ /* 0x000fc800078e0214 */
[----:B-1----:R-:W-:-:S05]  /*0830*/  IMAD.WIDE R16, R11, 0x4, R16 ;  /* 0x000000040b107825 */ /* 0x002fca00078e0210 */
[----:B------:R0:W-:Y:S02]  /*0840*/  STG.E desc[UR4][R16.64], R23 ;  /* 0x0000001710007986 */ /* 0x0001e4000c101904 */
.L_x_12:
[----:B------:R-:W-:Y:S05]  /*0850*/  BSYNC.RECONVERGENT B2 ;  /* 0x0000000000027941 */ /* 0x000fea0003800200 */
.L_x_11:
[----:B------:R-:W-:Y:S05]  /*0860*/  @!P1 BRA `(.L_x_4) ;  /* 0x0000000000389947 */ /* 0x000fea0003800000 */
[----:B0-----:R-:W-:-:S05]  /*0870*/  IMAD.IADD R17, R12, 0x1, R21 ;  /* 0x000000010c117824 */ /* 0x001fca00078e0215 */
[----:B------:R-:W-:-:S04]  /*0880*/  IADD3 R16, P0, PT, R4, R17, RZ ;  /* 0x0000001104107210 */ /* 0x000fc80007f1e0ff */
[----:B------:R-:W-:-:S05]  /*0890*/  IADD3.X R17, PT, PT, RZ, R5, RZ, P0, !PT ;  /* 0x00000005ff117210 */ /* 0x000fca00007fe4ff */
[----:B------:R-:W2:Y:S02]  /*08a0*/  LD.E.U8 R16, desc[UR4][R16.64] ;  /* 0x0000000410107980 */ /* 0x000ea4000c101100 */
[----:B--2---:R-:W-:-:S13]  /*08b0*/  ISETP.NE.AND P0, PT, R16, RZ, PT ;  /* 0x000000ff1000720c */ /* 0x004fda0003f05270 */
[----:B------:R-:W-:Y:S05]  /*08c0*/  @!P0 BRA `(.L_x_4) ;  /* 0x0000000000208947 */ /* 0x000fea0003800000 */
[----:B------:R-:W0:Y:S08]  /*08d0*/  LDC.64 R18, c[0x0][0x388] ;  /* 0x0000e200ff127b82 */ /* 0x000e300000000a00 */
[----:B------:R-:W1:Y:S01]  /*08e0*/  LDC.64 R16, c[0x0][0x380] ;  /* 0x0000e000ff107b82 */ /* 0x000e620000000a00 */
[----:B0-----:R-:W2:Y:S01]  /*08f0*/  LDG.E R18, desc[UR4][R18.64] ;  /* 0x0000000412127981 */ /* 0x001ea2000c1e1900 */
[----:B------:R-:W-:Y:S01]  /*0900*/  IADD3 R10, PT, PT, R10, 0x2, R15 ;  /* 0x000000020a0a7810 */ /* 0x000fe20007ffe00f */
[----:B------:R-:W-:-:S04]  /*0910*/  IMAD.MOV.U32 R11, RZ, RZ, -0xffff01 ;  /* 0xff0000ffff0b7424 */ /* 0x000fc800078e00ff */
[----:B--2---:R-:W-:-:S04]  /*0920*/  IMAD R9, R10, R18, R9 ;  /* 0x000000120a097224 */ /* 0x004fc800078e0209 */
[----:B-1----:R-:W-:-:S05]  /*0930*/  IMAD.WIDE R16, R9, 0x4, R16 ;  /* 0x0000000409107825 */ /* 0x002fca00078e0210 */
[----:B------:R1:W-:Y:S02]  /*0940*/  STG.E desc[UR4][R16.64], R11 ;  /* 0x0000000b10007986 */ /* 0x0003e4000c101904 */
.L_x_4:
[----:B------:R-:W-:Y:S05]  /*0950*/  BSYNC.RECONVERGENT B0 ;  /* 0x0000000000007941 */ /* 0x000fea0003800200 */
.L_x_3:
[----:B------:R-:W-:-:S04]  /*0960*/  IADD3 R7, PT, PT, R7, 0x1, RZ ;  /* 0x0000000107077810 */ /* 0x000fc80007ffe0ff */
[----:B------:R-:W-:-:S13]  /*0970*/  ISETP.NE.AND P0, PT, R7, R12, PT ;  /* 0x0000000c0700720c */ /* 0x000fda0003f05270 */
[----:B------:R-:W-:Y:S05]  /*0980*/  @P0 BRA `(.L_x_13) ;  /* 0xfffffff400f40947 */ /* 0x000fea000383ffff */
.L_x_2:
[----:B------:R-:W-:Y:S05]  /*0990*/  BSYNC.RECONVERGENT B1 ;  /* 0x0000000000017941 */ /* 0x000fea0003800200 */
.L_x_1:
[----:B------:R-:W-:-:S04]  /*09a0*/  MOV R0, 0x158 ;  /* 0x0000015800007802 */ /* 0x000fc80000000f00 */
[----:B------:R2:W3:Y:S03]  /*09b0*/  LDC.64 R2, c[0x4][R0] ;  /* 0x0100000000027b82 */ /* 0x0004e60000000a00 */
[----:B------:R-:W-:-:S07]  /*09c0*/  LEPC R20, `(.L_x_14) ;  /* 0x000000001014794e */ /* 0x000fce0000000000 */
[----:B0123--:R-:W-:Y:S05]  /*09d0*/  CALL.ABS.NOINC R2 ;  /* 0x0000000002007343 */ /* 0x00ffea0003c00000 */
.L_x_14:
[----:B------:R-:W-:Y:S05]  /*09e0*/  EXIT ;  /* 0x000000000000794d */ /* 0x000fea0003800000 */
.L_x_15:
        /* <DEDUP_REMOVED lines=9> */
.L_x_68:


//--------------------- .text._Z17rasterizeTrianglePiS_P6float3P4int3P8fragment --------------------------
	.section	.text._Z17rasterizeTrianglePiS_P6float3P4int3P8fragment,"ax",@progbits
	.align	128
        .global         _Z17rasterizeTrianglePiS_P6float3P4int3P8fragment
        .type           _Z17rasterizeTrianglePiS_P6float3P4int3P8fragment,@function
        .size           _Z17rasterizeTrianglePiS_P6float3P4int3P8fragment,(.L_x_66 - _Z17rasterizeTrianglePiS_P6float3P4int3P8fragment)
        .other          _Z17rasterizeTrianglePiS_P6float3P4int3P8fragment,@"STO_CUDA_ENTRY STV_DEFAULT"
_Z17rasterizeTrianglePiS_P6float3P4int3P8fragment:
.text._Z17rasterizeTrianglePiS_P6float3P4int3P8fragment:
[----:B------:R-:W0:Y:S01]  /*0000*/  LDC R1, c[0x0][0x37c] ;  /* 0x0000df00ff017b82 */ /* 0x000e220000000800 */
[----:B------:R-:W1:Y:S07]  /*0010*/  S2R R17, SR_CTAID.X ;  /* 0x0000000000117919 */ /* 0x000e6e0000002500 */
[----:B------:R-:W1:Y:S01]  /*0020*/  LDC.64 R4, c[0x0][0x398] ;  /* 0x0000e600ff047b82 */ /* 0x000e620000000a00 */
[----:B------:R-:W2:Y:S07]  /*0030*/  LDCU.64 UR36, c[0x0][0x358] ;  /* 0x00006b00ff2477ac */ /* 0x000eae0008000a00 */
[----:B------:R-:W3:Y:S01]  /*0040*/  LDC.64 R14, c[0x0][0x390] ;  /* 0x0000e400ff0e7b82 */ /* 0x000ee20000000a00 */
[----:B-1----:R-:W-:-:S05]  /*0050*/  IMAD.WIDE.U32 R4, R17, 0xc, R4 ;  /* 0x0000000c11047825 */ /* 0x002fca00078e0004 */
[----:B--2---:R-:W3:Y:S04]  /*0060*/  LDG.E R13, desc[UR36][R4.64+0x4] ;  /* 0x00000424040d7981 */ /* 0x004ee8000c1e1900 */
[----:B------:R-:W2:Y:S04]  /*0070*/  LDG.E R11, desc[UR36][R4.64] ;  /* 0x00000024040b7981 */ /* 0x000ea8000c1e1900 */
[----:B------:R-:W4:Y:S01]  /*0080*/  LDG.E R9, desc[UR36][R4.64+0x8] ;  /* 0x0000082404097981 */ /* 0x000f22000c1e1900 */
[----:B------:R-:W1:Y:S08]  /*0090*/  LDC.64 R6, c[0x0][0x380] ;  /* 0x0000e000ff067b82 */ /* 0x000e700000000a00 */
[----:B------:R-:W5:Y:S01]  /*00a0*/  LDC.64 R2, c[0x0][0x388] ;  /* 0x0000e200ff027b82 */ /* 0x000f620000000a00 */
[----:B-1----:R1:W4:Y:S04]  /*00b0*/  LDG.E R0, desc[UR36][R6.64] ;  /* 0x0000002406007981 */ /* 0x002328000c1e1900 */
[----:B-----5:R-:W5:Y:S01]  /*00c0*/  LDG.E R2, desc[UR36][R2.64] ;  /* 0x0000002402027981 */ /* 0x020f62000c1e1900 */
[----:B---3--:R-:W-:-:S05]  /*00d0*/  IMAD.WIDE R12, R13, 0xc, R14 ;  /* 0x0000000c0d0c7825 */ /* 0x008fca00078e020e */
[----:B------:R-:W3:Y:S01]  /*00e0*/  LDG.E R25, desc[UR36][R12.64] ;  /* 0x000000240c197981 */ /* 0x000ee2000c1e1900 */
[----:B--2---:R-:W-:-:S03]  /*00f0*/  IMAD.WIDE R10, R11, 0xc, R14 ;  /* 0x0000000c0b0a7825 */ /* 0x004fc600078e020e */
[----:B------:R-:W2:Y:S01]  /*0100*/  LDG.E R26, desc[UR36][R12.64+0x4] ;  /* 0x000004240c1a7981 */ /* 0x000ea2000c1e1900 */
[----:B----4-:R-:W-:-:S03]  /*0110*/  IMAD.WIDE R14, R9, 0xc, R14 ;  /* 0x0000000c090e7825 */ /* 0x010fc600078e020e */
[----:B------:R-:W4:Y:S04]  /*0120*/  LDG.E R16, desc[UR36][R10.64] ;  /* 0x000000240a107981 */ /* 0x000f28000c1e1900 */
[----:B------:R-:W5:Y:S04]  /*0130*/  LDG.E R27, desc[UR36][R14.64] ;  /* 0x000000240e1b7981 */ /* 0x000f68000c1e1900 */
[----:B------:R5:W2:Y:S04]  /*0140*/  LDG.E R28, desc[UR36][R14.64+0x4] ;  /* 0x000004240e1c7981 */ /* 0x000aa8000c1e1900 */
[----:B------:R-:W4:Y:S01]  /*0150*/  LDG.E R24, desc[UR36][R10.64+0x4] ;  /* 0x000004240a187981 */ /* 0x000f22000c1e1900 */
[----:B-1----:R-:W-:-:S02]  /*0160*/  IMAD.MOV.U32 R6, RZ, RZ, 0x0 ;  /* 0x00000000ff067424 */ /* 0x002fc400078e00ff */
[----:B------:R-:W-:Y:S01]  /*0170*/  IMAD.MOV.U32 R7, RZ, RZ, 0x3fe00000 ;  /* 0x3fe00000ff077424 */ /* 0x000fe200078e00ff */
[----:B------:R1:W-:Y:S02]  /*0180*/  I2F.F64 R8, R0 ;  /* 0x0000000000087312 */ /* 0x0003e40000201c00 */
[----:B-1----:R-:W-:-:S04]  /*0190*/  IADD3 R0, PT, PT, R0, -0x1, RZ ;  /* 0xffffffff00007810 */ /* 0x002fc80007ffe0ff */
[----:B------:R-:W-:Y:S02]  /*01a0*/  I2FP.F32.S32 R0, R0 ;  /* 0x0000000000007245 */ /* 0x000fe40000201400 */
[----:B---3--:R-:W1:Y:S08]  /*01b0*/  F2F.F64.F32 R4, R25 ;  /* 0x0000001900047310 */ /* 0x008e700000201800 */
[----:B-----5:R-:W3:Y:S01]  /*01c0*/  F2F.F64.F32 R14, R27 ;  /* 0x0000001b000e7310 */ /* 0x020ee20000201800 */
[----:B-1----:R-:W-:-:S07]  /*01d0*/  DFMA R4, R4, R6, 0.5 ;  /* 0x3fe000000404742b */ /* 0x002fce0000000006 */
[----:B--2---:R-:W1:Y:S01]  /*01e0*/  F2F.F64.F32 R22, R28 ;  /* 0x0000001c00167310 */ /* 0x004e620000201800 */
[----:B------:R-:W-:Y:S02]  /*01f0*/  DMUL R20, R8, R4 ;  /* 0x0000000408147228 */ /* 0x000fe40000000000 */
[----:B---3--:R-:W-:-:S05]  /*0200*/  DFMA R14, R14, R6, 0.5 ;  /* 0x3fe000000e0e742b */ /* 0x008fca0000000006 */
[----:B------:R-:W2:Y:S08]  /*0210*/  I2F.F64 R4, R2 ;  /* 0x0000000200047312 */ /* 0x000eb00000201c00 */
[----:B----4-:R-:W3:Y:S01]  /*0220*/  F2F.F64.F32 R18, R16 ;  /* 0x0000001000127310 */ /* 0x010ee20000201800 */
[----:B------:R-:W-:Y:S02]  /*0230*/  DMUL R14, R8, R14 ;  /* 0x0000000e080e7228 */ /* 0x000fe40000000000 */
[----:B-1----:R-:W-:-:S05]  /*0240*/  DFMA R22, R22, R6, 0.5 ;  /* 0x3fe000001616742b */ /* 0x002fca0000000006 */
[----:B------:R-:W1:Y:S03]  /*0250*/  F2F.F64.F32 R12, R26 ;  /* 0x0000001a000c7310 */ /* 0x000e660000201800 */
[----:B--2---:R-:W-:-:S05]  /*0260*/  DMUL R22, R4, R22 ;  /* 0x0000001604167228 */ /* 0x004fca0000000000 */
[----:B------:R-:W2:Y:S01]  /*0270*/  F2F.F32.F64 R14, R14 ;  /* 0x0000000e000e7310 */ /* 0x000ea20000301000 */
[----:B---3--:R-:W-:-:S07]  /*0280*/  DFMA R18, R18, R6, 0.5 ;  /* 0x3fe000001212742b */ /* 0x008fce0000000006 */
[----:B------:R-:W3:Y:S01]  /*0290*/  F2F.F64.F32 R10, R24 ;  /* 0x00000018000a7310 */ /* 0x000ee20000201800 */
[----:B-1----:R-:W-:Y:S02]  /*02a0*/  DFMA R12, R12, R6, 0.5 ;  /* 0x3fe000000c0c742b */ /* 0x002fe40000000006 */
[----:B------:R-:W-:-:S05]  /*02b0*/  DMUL R18, R18, R8 ;  /* 0x0000000812127228 */ /* 0x000fca0000000000 */
[----:B------:R-:W1:Y:S01]  /*02c0*/  F2F.F32.F64 R22, R22 ;  /* 0x0000001600167310 */ /* 0x000e620000301000 */
[----:B------:R-:W-:Y:S01]  /*02d0*/  DMUL R8, R4, R12 ;  /* 0x0000000c04087228 */ /* 0x000fe20000000000 */
[----:B--2---:R-:W-:-:S06]  /*02e0*/  R2UR UR38, R14 ;  /* 0x000000000e2672ca */ /* 0x004fcc00000e0000 */
[----:B------:R-:W2:Y:S01]  /*02f0*/  F2F.F32.F64 R3, R20 ;  /* 0x0000001400037310 */ /* 0x000ea20000301000 */
[----:B---3--:R-:W-:-:S07]  /*0300*/  DFMA R10, R10, R6, 0.5 ;  /* 0x3fe000000a0a742b */ /* 0x008fce0000000006 */
[----:B------:R-:W3:Y:S01]  /*0310*/  F2F.F32.F64 R6, R18 ;  /* 0x0000001200067310 */ /* 0x000ee20000301000 */
[----:B------:R-:W-:Y:S01]  /*0320*/  DMUL R10, R10, R4 ;  /* 0x000000040a0a7228 */ /* 0x000fe20000000000 */
[----:B-1----:R-:W-:-:S06]  /*0330*/  R2UR UR39, R22 ;  /* 0x00000000162772ca */ /* 0x002fcc00000e0000 */
[----:B------:R-:W1:Y:S01]  /*0340*/  F2F.F32.F64 R8, R8 ;  /* 0x0000000800087310 */ /* 0x000e620000301000 */
[----:B--2---:R-:W-:-:S04]  /*0350*/  FSETP.GT.AND P0, PT, R3, UR38, PT ;  /* 0x0000002603007c0b */ /* 0x004fc8000bf04000 */
[----:B------:R-:W-:-:S03]  /*0360*/  FSEL R5, R3, UR38, P0 ;  /* 0x0000002603057c08 */ /* 0x000fc60008000000 */
[----:B------:R-:W2:Y:S01]  /*0370*/  F2F.F32.F64 R24, R10 ;  /* 0x0000000a00187310 */ /* 0x000ea20000301000 */
[----:B---3--:R-:W-:Y:S02]  /*0380*/  FSETP.GEU.AND P1, PT, R5, R6, PT ;  /* 0x000000060500720b */ /* 0x008fe40003f2e000 */
[----:B-1----:R-:W-:Y:S02]  /*0390*/  FSETP.GT.AND P0, PT, R8, UR39, PT ;  /* 0x0000002708007c0b */ /* 0x002fe4000bf04000 */
[----:B------:R-:W-:Y:S02]  /*03a0*/  FSEL R13, R6, R5, !P1 ;  /* 0x00000005060d7208 */ /* 0x000fe40004800000 */
[----:B------:R-:W-:Y:S02]  /*03b0*/  FSEL R5, R8, UR39, P0 ;  /* 0x0000002708057c08 */ /* 0x000fe40008000000 */
[----:B------:R-:W1:Y:S02]  /*03c0*/  F2I.TRUNC.NTZ R12, R13 ;  /* 0x0000000d000c7305 */ /* 0x000e64000020f100 */
[----:B--2---:R-:W-:-:S04]  /*03d0*/  FSETP.GEU.AND P0, PT, R5, R24, PT ;  /* 0x000000180500720b */ /* 0x004fc80003f0e000 */
[----:B------:R-:W-:-:S04]  /*03e0*/  FSEL R15, R24, R5, !P0 ;  /* 0x00000005180f7208 */ /* 0x000fc80004000000 */
[----:B------:R-:W2:Y:S01]  /*03f0*/  F2I.TRUNC.NTZ R14, R15 ;  /* 0x0000000f000e7305 */ /* 0x000ea2000020f100 */
[----:B-1----:R-:W-:-:S07]  /*0400*/  I2FP.F32.S32 R10, R12 ;  /* 0x0000000c000a7245 */ /* 0x002fce0000201400 */
[----:B------:R-:W1:Y:S01]  /*0410*/  I2F.F64 R4, R12 ;  /* 0x0000000c00047312 */ /* 0x000e620000201c00 */
[----:B------:R-:W-:-:S07]  /*0420*/  FSETP.GT.AND P1, PT, R13, R10, PT ;  /* 0x0000000a0d00720b */ /* 0x000fce0003f24000 */
[----:B--2---:R-:W2:Y:S01]  /*0430*/  I2F.F64 R10, R14 ;  /* 0x0000000e000a7312 */ /* 0x004ea20000201c00 */
[----:B------:R-:W-:Y:S02]  /*0440*/  I2FP.F32.S32 R16, R14 ;  /* 0x0000000e00107245 */ /* 0x000fe40000201400 */
[----:B------:R-:W-:Y:S02]  /*0450*/  FSETP.GEU.AND P2, PT, R3, UR38, PT ;  /* 0x0000002603007c0b */ /* 0x000fe4000bf4e000 */
[----:B------:R-:W-:Y:S02]  /*0460*/  FSETP.GT.AND P0, PT, R15, R16, PT ;  /* 0x000000100f00720b */ /* 0x000fe40003f04000 */
[----:B------:R-:W-:Y:S01]  /*0470*/  FSEL R7, R3, UR38, !P2 ;  /* 0x0000002603077c08 */ /* 0x000fe2000d000000 */
[----:B-1----:R-:W-:Y:S01]  /*0480*/  DADD R4, R4, 1 ;  /* 0x3ff0000004047429 */ /* 0x002fe20000000000 */
[----:B------:R-:W-:Y:S01]  /*0490*/  FSETP.GEU.AND P2, PT, R8, UR39, PT ;  /* 0x0000002708007c0b */ /* 0x000fe2000bf4e000 */
[----:B--2---:R-:W-:-:S03]  /*04a0*/  DADD R10, R10, 1 ;  /* 0x3ff000000a0a7429 */ /* 0x004fc60000000000 */
[----:B------:R-:W-:Y:S01]  /*04b0*/  FSEL R9, R8, UR39, !P2 ;  /* 0x0000002708097c08 */ /* 0x000fe2000d000000 */
[----:B------:R-:W1:Y:S08]  /*04c0*/  @P1 F2F.F32.F64 R13, R4 ;  /* 0x00000004000d1310 */ /* 0x000e700000301000 */
[----:B------:R-:W2:Y:S01]  /*04d0*/  @P0 F2F.F32.F64 R15, R10 ;  /* 0x0000000a000f0310 */ /* 0x000ea20000301000 */
[----:B------:R-:W-:-:S04]  /*04e0*/  FSETP.GT.AND P0, PT, R9, R24, PT ;  /* 0x000000180900720b */ /* 0x000fc80003f04000 */
[----:B------:R-:W-:Y:S01]  /*04f0*/  FSEL R9, R24, R9, P0 ;  /* 0x0000000918097208 */ /* 0x000fe20000000000 */
[----:B------:R-:W-:Y:S01]  /*0500*/  VIADD R2, R2, 0xffffffff ;  /* 0xffffffff02027836 */ /* 0x000fe20000000000 */
[----:B------:R-:W-:Y:S02]  /*0510*/  FSETP.GT.AND P1, PT, R7, R6, PT ;  /* 0x000000060700720b */ /* 0x000fe40003f24000 */
[C---:B------:R-:W-:Y:S02]  /*0520*/  FSETP.GEU.AND P0, PT, R9.reuse, RZ, PT ;  /* 0x000000ff0900720b */ /* 0x040fe40003f0e000 */
[----:B------:R-:W-:Y:S02]  /*0530*/  FSEL R7, R6, R7, P1 ;  /* 0x0000000706077208 */ /* 0x000fe40000800000 */
[----:B------:R-:W-:Y:S02]  /*0540*/  FSEL R23, R9, RZ, P0 ;  /* 0x000000ff09177208 */ /* 0x000fe40000000000 */
[----:B-1----:R-:W-:-:S02]  /*0550*/  FSETP.GT.AND P0, PT, R13, R0, PT ;  /* 0x000000000d00720b */ /* 0x002fc40003f04000 */
[----:B------:R-:W-:Y:S02]  /*0560*/  I2FP.F32.S32 R2, R2 ;  /* 0x0000000200027245 */ /* 0x000fe40000201400 */
[----:B------:R-:W-:Y:S02]  /*0570*/  FSETP.GEU.AND P1, PT, R7, RZ, PT ;  /* 0x000000ff0700720b */ /* 0x000fe40003f2e000 */
[----:B------:R-:W-:Y:S02]  /*0580*/  FSEL R0, R0, R13, P0 ;  /* 0x0000000d00007208 */ /* 0x000fe40000000000 */
[----:B--2---:R-:W-:Y:S02]  /*0590*/  FSETP.GT.AND P0, PT, R15, R2, PT ;  /* 0x000000020f00720b */ /* 0x004fe40003f04000 */
[----:B------:R-:W-:Y:S02]  /*05a0*/  FSEL R22, R7, RZ, P1 ;  /* 0x000000ff07167208 */ /* 0x000fe40000800000 */
[----:B------:R-:W-:Y:S01]  /*05b0*/  FSEL R2, R2, R15, P0 ;  /* 0x0000000f02027208 */ /* 0x000fe20000000000 */
[----:B------:R-:W-:Y:S08]  /*05c0*/  F2I.TRUNC.NTZ R5, R0 ;  /* 0x0000000000057305 */ /* 0x000ff0000020f100 */
[----:B------:R-:W1:Y:S08]  /*05d0*/  F2I.TRUNC.NTZ R22, R22 ;  /* 0x0000001600167305 */ /* 0x000e70000020f100 */
[----:B------:R-:W-:Y:S08]  /*05e0*/  F2I.TRUNC.NTZ R23, R23 ;  /* 0x0000001700177305 */ /* 0x000ff0000020f100 */
[----:B------:R-:W2:Y:S01]  /*05f0*/  F2I.TRUNC.NTZ R2, R2 ;  /* 0x0000000200027305 */ /* 0x000ea2000020f100 */
[----:B-1----:R-:W-:-:S05]  /*0600*/  IMAD.IADD R5, R5, 0x1, -R22 ;  /* 0x0000000105057824 */ /* 0x002fca00078e0a16 */
[----:B------:R-:W-:Y:S02]  /*0610*/  I2FP.F32.S32 R5, R5 ;  /* 0x0000000500057245 */ /* 0x000fe40000201400 */
[----:B--2---:R-:W-:-:S04]  /*0620*/  IADD3 R4, PT, PT, -R23, R2, RZ ;  /* 0x0000000217047210 */ /* 0x004fc80007ffe1ff */
[----:B------:R-:W-:Y:S01]  /*0630*/  I2FP.F32.S32 R4, R4 ;  /* 0x0000000400047245 */ /* 0x000fe20000201400 */
[----:B------:R-:W-:-:S04]  /*0640*/  FMUL R9, R5, 0.125 ;  /* 0x3e00000005097820 */ /* 0x000fc80000400000 */
[----:B------:R-:W-:Y:S01]  /*0650*/  FMUL R12, R4, 0.125 ;  /* 0x3e000000040c7820 */ /* 0x000fe20000400000 */
[----:B------:R-:W1:Y:S08]  /*0660*/  F2I.TRUNC.NTZ R7, R9 ;  /* 0x0000000900077305 */ /* 0x000e70000020f100 */
[----:B------:R-:W2:Y:S08]  /*0670*/  F2I.TRUNC.NTZ R13, R12 ;  /* 0x0000000c000d7305 */ /* 0x000eb0000020f100 */
[----:B-1----:R-:W1:Y:S01]  /*0680*/  I2F.F64 R4, R7 ;  /* 0x0000000700047312 */ /* 0x002e620000201c00 */
[----:B------:R-:W-:-:S07]  /*0690*/  I2FP.F32.S32 R0, R7 ;  /* 0x0000000700007245 */ /* 0x000fce0000201400 */
[----:B--2---:R-:W2:Y:S01]  /*06a0*/  I2F.F64 R10, R13 ;  /* 0x0000000d000a7312 */ /* 0x004ea20000201c00 */
[----:B------:R-:W-:Y:S02]  /*06b0*/  I2FP.F32.S32 R15, R13 ;  /* 0x0000000d000f7245 */ /* 0x000fe40000201400 */
[----:B------:R-:W-:Y:S02]  /*06c0*/  FSETP.GT.AND P0, PT, R9, R0, PT ;  /* 0x000000000900720b */ /* 0x000fe40003f04000 */
[----:B------:R-:W-:Y:S01]  /*06d0*/  FSETP.GT.AND P1, PT, R12, R15, PT ;  /* 0x0000000f0c00720b */ /* 0x000fe20003f24000 */
[----:B-1----:R-:W-:Y:S02]  /*06e0*/  DADD R4, R4, 1 ;  /* 0x3ff0000004047429 */ /* 0x002fe40000000000 */
[----:B--2---:R-:W-:-:S08]  /*06f0*/  DADD R10, R10, 1 ;  /* 0x3ff000000a0a7429 */ /* 0x004fd00000000000 */
[----:B------:R-:W1:Y:S08]  /*0700*/  @P0 F2F.F32.F64 R9, R4 ;  /* 0x0000000400090310 */ /* 0x000e700000301000 */
[----:B------:R-:W2:Y:S01]  /*0710*/  @P1 F2F.F32.F64 R12, R10 ;  /* 0x0000000a000c1310 */ /* 0x000ea20000301000 */
[----:B------:R-:W3:Y:S07]  /*0720*/  S2R R16, SR_TID.X ;  /* 0x0000000000107919 */ /* 0x000eee0000002100 */
[----:B-1----:R-:W1:Y:S08]  /*0730*/  F2I.TRUNC.NTZ R9, R9 ;  /* 0x0000000900097305 */ /* 0x002e70000020f100 */
[----:B--2---:R-:W2:Y:S01]  /*0740*/  F2I.TRUNC.NTZ R12, R12 ;  /* 0x0000000c000c7305 */ /* 0x004ea2000020f100 */
[----:B------:R-:W-:Y:S01]  /*0750*/  MOV R7, 0x160 ;  /* 0x0000016000077802 */ /* 0x000fe20000000f00 */
[----:B------:R-:W-:Y:S01]  /*0760*/  FADD R3, -R3, UR38 ;  /* 0x0000002603037e21 */ /* 0x000fe20008000100 */
[----:B------:R-:W-:Y:S01]  /*0770*/  FADD R0, R6, -UR38 ;  /* 0x8000002606007e21 */ /* 0x000fe20008000000 */
[----:B-1----:R-:W-:-:S03]  /*0780*/  R2UR UR40, R9 ;  /* 0x00000000092872ca */ /* 0x002fc600000e0000 */
[----:B------:R-:W1:Y:S01]  /*0790*/  LDC.64 R6, c[0x4][R7] ;  /* 0x0100000007067b82 */ /* 0x000e620000000a00 */
[----:B------:R-:W-:Y:S02]  /*07a0*/  R2UR UR43, R3 ;  /* 0x00000000032b72ca */ /* 0x000fe400000e0000 */
[----:B--2---:R-:W-:Y:S02]  /*07b0*/  R2UR UR41, R12 ;  /* 0x000000000c2972ca */ /* 0x004fe400000e0000 */
[----:B------:R-:W-:Y:S01]  /*07c0*/  R2UR UR42, R0 ;  /* 0x00000000002a72ca */ /* 0x000fe200000e0000 */
[----:B------:R-:W-:Y:S01]  /*07d0*/  FADD R4, R24, -UR39 ;  /* 0x8000002718047e21 */ /* 0x000fe20008000000 */
[----:B---3--:R-:W-:Y:S01]  /*07e0*/  LOP3.LUT R3, R16, 0x7, RZ, 0xc0, !PT ;  /* 0x0000000710037812 */ /* 0x008fe200078ec0ff */
[----:B------:R-:W-:Y:S01]  /*07f0*/  FADD R2, R8, -UR39 ;  /* 0x8000002708027e21 */ /* 0x000fe20008000000 */
[----:B------:R-:W-:-:S05]  /*0800*/  SHF.R.U32.HI R0, RZ, 0x3, R16 ;  /* 0x00000003ff007819 */ /* 0x000fca0000011610 */
[----:B------:R-:W-:Y:S02]  /*0810*/  FMUL R5, R4, UR43 ;  /* 0x0000002b04057c20 */ /* 0x000fe40008400000 */
[----:B------:R-:W-:-:S04]  /*0820*/  UIMAD UR4, UR40, UR41, URZ ;  /* 0x00000029280472a4 */ /* 0x000fc8000f8e02ff */
[----:B------:R-:W-:Y:S01]  /*0830*/  USHF.R.S32.HI UR5, URZ, 0x1f, UR4 ;  /* 0x0000001fff057899 */ /* 0x000fe20008011404 */
[----:B------:R-:W-:Y:S01]  /*0840*/  FFMA R18, R2, UR42, R5 ;  /* 0x0000002a02127c23 */ /* 0x000fe20008000005 */
[----:B------:R-:W-:Y:S02]  /*0850*/  IMAD R22, R3, UR40, R22 ;  /* 0x0000002803167c24 */ /* 0x000fe4000f8e0216 */
[----:B------:R-:W-:Y:S02]  /*0860*/  IMAD R23, R0, UR41, R23 ;  /* 0x0000002900177c24 */ /* 0x000fe4000f8e0217 */
[----:B------:R-:W-:Y:S02]  /*0870*/  IMAD.U32 R4, RZ, RZ, UR4 ;  /* 0x00000004ff047e24 */ /* 0x000fe4000f8e00ff */
[----:B0-----:R-:W-:-:S07]  /*0880*/  IMAD.U32 R5, RZ, RZ, UR5 ;  /* 0x00000005ff057e24 */ /* 0x001fce000f8e00ff */
[----:B------:R-:W-:-:S07]  /*0890*/  LEPC R20, `(.L_x_16) ;  /* 0x000000001014794e */ /* 0x000fce0000000000 */
[----:B-1----:R-:W-:Y:S05]  /*08a0*/  CALL.ABS.NOINC R6 ;  /* 0x0000000006007343 */ /* 0x002fea0003c00000 */
.L_x_16:
[----:B------:R-:W-:-:S09]  /*08b0*/  UISETP.GE.AND UP0, UPT, UR40, 0x1, UPT ;  /* 0x000000012800788c */ /* 0x000fd2000bf06270 */
[----:B------:R-:W-:Y:S05]  /*08c0*/  BRA.U !UP0, `(.L_x_17) ;  /* 0x0000001908107547 */ /* 0x000fea000b800000 */
[----:B------:R-:W-:Y:S01]  /*08d0*/  MOV R21, UR41 ;  /* 0x0000002900157c02 */ /* 0x000fe20008000f00 */
[----:B------:R-:W-:Y:S01]  /*08e0*/  BSSY.RECONVERGENT B0, `(.L_x_18) ;  /* 0x0000180000007945 */ /* 0x000fe20003800200 */
[----:B------:R-:W-:Y:S02]  /*08f0*/  IMAD.MOV.U32 R19, RZ, RZ, 0x1 ;  /* 0x00000001ff137424 */ /* 0x000fe400078e00ff */
[----:B------:R-:W-:Y:S01]  /*0900*/  FADD R24, -R24, UR39 ;  /* 0x0000002718187e21 */ /* 0x000fe20008000100 */
[----:B------:R-:W-:Y:S01]  /*0910*/  IMAD.MOV.U32 R25, RZ, RZ, RZ ;  /* 0x000000ffff197224 */ /* 0x000fe200078e00ff */
[----:B------:R-:W-:-:S07]  /*0920*/  LOP3.LUT R21, R21, 0x3, RZ, 0xc0, !PT ;  /* 0x0000000315157812 */ /* 0x000fce00078ec0ff */
.L_x_50:
[----:B------:R-:W-:-:S09]  /*0930*/  UISETP.GE.AND UP0, UPT, UR41, 0x1, UPT ;  /* 0x000000012900788c */ /* 0x000fd2000bf06270 */
[----:B0123--:R-:W-:Y:S05]  /*0940*/  BRA.U !UP0, `(.L_x_19) ;  /* 0x0000001508d87547 */ /* 0x00ffea000b800000 */
[----:B------:R-:W-:Y:S01]  /*0950*/  IADD3 R0, PT, PT, R22, R25, RZ ;  /* 0x0000001916007210 */ /* 0x000fe20007ffe0ff */
[----:B------:R-:W-:Y:S01]  /*0960*/  UISETP.GE.U32.AND UP0, UPT, UR41, 0x4, UPT ;  /* 0x000000042900788c */ /* 0x000fe2000bf06070 */
[----:B------:R-:W-:Y:S02]  /*0970*/  IMAD.MOV.U32 R20, RZ, RZ, RZ ;  /* 0x000000ffff147224 */ /* 0x000fe400078e00ff */
[----:B------:R-:W0:Y:S02]  /*0980*/  I2F.F64 R6, R0 ;  /* 0x0000000000067312 */ /* 0x000e240000201c00 */
[----:B0-----:R-:W-:-:S10]  /*0990*/  DADD R6, R6, 0.5 ;  /* 0x3fe0000006067429 */ /* 0x001fd40000000000 */
[----:B------:R-:W0:Y:S02]  /*09a0*/  F2F.F32.F64 R6, R6 ;  /* 0x0000000600067310 */ /* 0x000e240000301000 */
[----:B0-----:R-:W-:-:S04]  /*09b0*/  FADD R3, R6, -UR38 ;  /* 0x8000002606037e21 */ /* 0x001fc80008000000 */
[-C--:B------:R-:W-:Y:S01]  /*09c0*/  FMUL R14, R2, R3.reuse ;  /* 0x00000003020e7220 */ /* 0x080fe20000400000 */
[----:B------:R-:W-:Y:S01]  /*09d0*/  FMUL R12, R24, R3 ;  /* 0x00000003180c7220 */ /* 0x000fe20000400000 */
[----:B------:R-:W-:Y:S06]  /*09e0*/  BRA.U !UP0, `(.L_x_20) ;  /* 0x0000000d08507547 */ /* 0x000fec000b800000 */
[----:B------:R-:W-:Y:S01]  /*09f0*/  ULOP3.LUT UR4, UR41, 0x7ffffffc, URZ, 0xc0, !UPT ;  /* 0x7ffffffc29047892 */ /* 0x000fe2000f8ec0ff */
[----:B------:R-:W-:Y:S01]  /*0a00*/  MOV R6, UR40 ;  /* 0x0000002800067c02 */ /* 0x000fe20008000f00 */
[----:B------:R-:W-:Y:S01]  /*0a10*/  IMAD.U32 R0, RZ, RZ, UR40 ;  /* 0x00000028ff007e24 */ /* 0x000fe2000f8e00ff */
[----:B------:R-:W-:Y:S01]  /*0a20*/  BSSY.RECONVERGENT B3, `(.L_x_20) ;  /* 0x00000d0000037945 */ /* 0x000fe20003800200 */
[----:B------:R-:W-:Y:S01]  /*0a30*/  UIADD3 UR5, UPT, UPT, -UR4, URZ, URZ ;  /* 0x000000ff04057290 */ /* 0x000fe2000fffe1ff */
[----:B------:R-:W-:Y:S01]  /*0a40*/  VIADD R10, R23, 0x3 ;  /* 0x00000003170a7836 */ /* 0x000fe20000000000 */
[----:B------:R-:W-:Y:S01]  /*0a50*/  MOV R13, R25 ;  /* 0x00000019000d7202 */ /* 0x000fe20000000f00 */
[----:B------:R-:W-:Y:S02]  /*0a60*/  VIADD R15, R25, UR40 ;  /* 0x00000028190f7c36 */ /* 0x000fe40008000000 */
[--C-:B------:R-:W-:Y:S01]  /*0a70*/  IMAD R11, R0, 0x3, R25.reuse ;  /* 0x00000003000b7824 */ /* 0x100fe200078e0219 */
[----:B------:R-:W-:Y:S01]  /*0a80*/  MOV R8, UR5 ;  /* 0x0000000500087c02 */ /* 0x000fe20008000f00 */
[----:B------:R-:W-:-:S02]  /*0a90*/  IMAD R9, R6, 0x2, R25 ;  /* 0x0000000206097824 */ /* 0x000fc400078e0219 */
[----:B------:R-:W-:-:S07]  /*0aa0*/  IMAD.U32 R20, RZ, RZ, UR4 ;  /* 0x00000004ff147e24 */ /* 0x000fce000f8e00ff */
.L_x_37:
[C---:B0-----:R-:W-:Y:S01]  /*0ab0*/  VIADD R3, R10.reuse, 0xfffffffd ;  /* 0xfffffffd0a037836 */ /* 0x041fe20000000000 */
[----:B------:R-:W0:Y:S01]  /*0ac0*/  MUFU.RCP R29, R18 ;  /* 0x00000012001d7308 */ /* 0x000e220000001000 */
[----:B------:R-:W-:Y:S01]  /*0ad0*/  BSSY.RECONVERGENT B4, `(.L_x_21) ;  /* 0x0000012000047945 */ /* 0x000fe20003800200 */
[----:B------:R-:W-:-:S06]  /*0ae0*/  VIADD R28, R10, 0xfffffffe ;  /* 0xfffffffe0a1c7836 */ /* 0x000fcc0000000000 */
[----:B------:R-:W1:Y:S01]  /*0af0*/  I2F.F64 R6, R3 ;  /* 0x0000000300067312 */ /* 0x000e620000201c00 */
[----:B0-----:R-:W-:-:S04]  /*0b00*/  FFMA R26, -R18, R29, 1 ;  /* 0x3f800000121a7423 */ /* 0x001fc8000000011d */
[----:B------:R-:W-:Y:S01]  /*0b10*/  FFMA R29, R29, R26, R29 ;  /* 0x0000001a1d1d7223 */ /* 0x000fe2000000001d */
[----:B-1----:R-:W-:-:S10]  /*0b20*/  DADD R6, R6, 0.5 ;  /* 0x3fe0000006067429 */ /* 0x002fd40000000000 */
[----:B------:R-:W0:Y:S02]  /*0b30*/  F2F.F32.F64 R6, R6 ;  /* 0x0000000600067310 */ /* 0x000e240000301000 */
[----:B0-----:R-:W-:-:S04]  /*0b40*/  FADD R27, R6, -UR39 ;  /* 0x80000027061b7e21 */ /* 0x001fc80008000000 */
[----:B------:R-:W-:-:S04]  /*0b50*/  FFMA R0, R27, UR43, R14 ;  /* 0x0000002b1b007c23 */ /* 0x000fc8000800000e */
[----:B------:R-:W0:Y:S01]  /*0b60*/  FCHK P0, R0, R18 ;  /* 0x0000001200007302 */ /* 0x000e220000000000 */
[----:B------:R-:W-:-:S04]  /*0b70*/  FFMA R26, R0, R29, RZ ;  /* 0x0000001d001a7223 */ /* 0x000fc800000000ff */
[----:B------:R-:W-:-:S04]  /*0b80*/  FFMA R30, -R18, R26, R0 ;  /* 0x0000001a121e7223 */ /* 0x000fc80000000100 */
[----:B------:R-:W-:Y:S01]  /*0b90*/  FFMA R29, R29, R30, R26 ;  /* 0x0000001e1d1d7223 */ /* 0x000fe2000000001a */
[----:B0-----:R-:W-:Y:S06]  /*0ba0*/  @!P0 BRA `(.L_x_22) ;  /* 0x0000000000108947 */ /* 0x001fec0003800000 */
[----:B------:R-:W-:Y:S02]  /*0bb0*/  MOV R3, R18 ;  /* 0x0000001200037202 */ /* 0x000fe40000000f00 */
[----:B------:R-:W-:-:S07]  /*0bc0*/  MOV R26, 0xbe0 ;  /* 0x00000be0001a7802 */ /* 0x000fce0000000f00 */
[----:B------:R-:W-:Y:S05]  /*0bd0*/  CALL.REL.NOINC `($__internal_0_$__cuda_sm3x_div_rn_noftz_f32_slowpath) ;  /* 0x0000001400887944 */ /* 0x000fea0003c00000 */
[----:B------:R-:W-:-:S07]  /*0be0*/  IMAD.MOV.U32 R29, RZ, RZ, R0 ;  /* 0x000000ffff1d7224 */ /* 0x000fce00078e0000 */
.L_x_22:
[----:B------:R-:W-:Y:S05]  /*0bf0*/  BSYNC.RECONVERGENT B4 ;  /* 0x0000000000047941 */ /* 0x000fea0003800200 */
.L_x_21:
[----:B------:R-:W0:Y:S01]  /*0c00*/  MUFU.RCP R3, R18 ;  /* 0x0000001200037308 */ /* 0x000e220000001000 */
[----:B------:R-:W-:Y:S01]  /*0c10*/  FFMA R27, R27, UR42, R12 ;  /* 0x0000002a1b1b7c23 */ /* 0x000fe2000800000c */
[----:B------:R-:W-:Y:S06]  /*0c20*/  BSSY.RECONVERGENT B4, `(.L_x_23) ;  /* 0x000000c000047945 */ /* 0x000fec0003800200 */
[----:B------:R-:W1:Y:S01]  /*0c30*/  FCHK P0, R27, R18 ;  /* 0x000000121b007302 */ /* 0x000e620000000000 */
[----:B0-----:R-:W-:-:S04]  /*0c40*/  FFMA R0, -R18, R3, 1 ;  /* 0x3f80000012007423 */ /* 0x001fc80000000103 */
[----:B------:R-:W-:-:S04]  /*0c50*/  FFMA R0, R3, R0, R3 ;  /* 0x0000000003007223 */ /* 0x000fc80000000003 */
[----:B------:R-:W-:-:S04]  /*0c60*/  FFMA R3, R0, R27, RZ ;  /* 0x0000001b00037223 */ /* 0x000fc800000000ff */
[----:B------:R-:W-:-:S04]  /*0c70*/  FFMA R6, -R18, R3, R27 ;  /* 0x0000000312067223 */ /* 0x000fc8000000011b */
[----:B------:R-:W-:Y:S01]  /*0c80*/  FFMA R0, R0, R6, R3 ;  /* 0x0000000600007223 */ /* 0x000fe20000000003 */
[----:B-1----:R-:W-:Y:S06]  /*0c90*/  @!P0 BRA `(.L_x_24) ;  /* 0x0000000000108947 */ /* 0x002fec0003800000 */
[----:B------:R-:W-:Y:S01]  /*0ca0*/  MOV R0, R27 ;  /* 0x0000001b00007202 */ /* 0x000fe20000000f00 */
[----:B------:R-:W-:Y:S01]  /*0cb0*/  IMAD.MOV.U32 R3, RZ, RZ, R18 ;  /* 0x000000ffff037224 */ /* 0x000fe200078e0012 */
[----:B------:R-:W-:-:S07]  /*0cc0*/  MOV R26, 0xce0 ;  /* 0x00000ce0001a7802 */ /* 0x000fce0000000f00 */
[----:B------:R-:W-:Y:S05]  /*0cd0*/  CALL.REL.NOINC `($__internal_0_$__cuda_sm3x_div_rn_noftz_f32_slowpath) ;  /* 0x0000001400487944 */ /* 0x000fea0003c00000 */
.L_x_24:
[----:B------:R-:W-:Y:S05]  /*0ce0*/  BSYNC.RECONVERGENT B4 ;  /* 0x0000000000047941 */ /* 0x000fea0003800200 */
.L_x_23:
[----:B------:R-:W0:Y:S01]  /*0cf0*/  I2F.F64 R6, R28 ;  /* 0x0000001c00067312 */ /* 0x000e220000201c00 */
[----:B------:R-:W-:Y:S01]  /*0d00*/  FADD R3, -R29, 1 ;  /* 0x3f8000001d037421 */ /* 0x000fe20000000100 */
[----:B------:R-:W-:Y:S01]  /*0d10*/  MOV R26, 0x1 ;  /* 0x00000001001a7802 */ /* 0x000fe20000000f00 */
[----:B------:R-:W-:Y:S02]  /*0d20*/  BSSY.RECONVERGENT B4, `(.L_x_25) ;  /* 0x000001b000047945 */ /* 0x000fe40003800200 */
[----:B------:R-:W-:-:S05]  /*0d30*/  FADD R3, R3, -R0 ;  /* 0x8000000003037221 */ /* 0x000fca0000000000 */
[----:B------:R-:W-:Y:S02]  /*0d40*/  FSETP.GE.AND P0, PT, R3, RZ, PT ;  /* 0x000000ff0300720b */ /* 0x000fe40003f06000 */
[----:B------:R-:W1:Y:S02]  /*0d50*/  MUFU.RCP R3, R18 ;  /* 0x0000001200037308 */ /* 0x000e640000001000 */
[----:B------:R-:W-:Y:S01]  /*0d60*/  FSETP.GE.AND P0, PT, R0, RZ, P0 ;  /* 0x000000ff0000720b */ /* 0x000fe20000706000 */
[----:B0-----:R-:W-:Y:S01]  /*0d70*/  DADD R30, R6, 0.5 ;  /* 0x3fe00000061e7429 */ /* 0x001fe20000000000 */
[----:B------:R-:W-:Y:S02]  /*0d80*/  IADD3 R6, P1, PT, R13, R4, RZ ;  /* 0x000000040d067210 */ /* 0x000fe40007f3e0ff */
[----:B------:R-:W-:-:S03]  /*0d90*/  FSETP.LTU.OR P0, PT, R29, RZ, !P0 ;  /* 0x000000ff1d00720b */ /* 0x000fc60004709400 */
[----:B------:R-:W0:Y:S01]  /*0da0*/  F2F.F32.F64 R27, R30 ;  /* 0x0000001e001b7310 */ /* 0x000e220000301000 */
[----:B------:R-:W-:Y:S02]  /*0db0*/  IMAD.X R7, RZ, RZ, R5, P1 ;  /* 0x000000ffff077224 */ /* 0x000fe400008e0605 */
[----:B-1----:R-:W-:-:S07]  /*0dc0*/  FFMA R28, -R18, R3, 1 ;  /* 0x3f800000121c7423 */ /* 0x002fce0000000103 */
[----:B------:R1:W-:Y:S01]  /*0dd0*/  @!P0 ST.E.U8 desc[UR36][R6.64], R26 ;  /* 0x0000001a06008985 */ /* 0x0003e2000c101124 */
[----:B------:R-:W-:Y:S01]  /*0de0*/  FFMA R28, R3, R28, R3 ;  /* 0x0000001c031c7223 */ /* 0x000fe20000000003 */
[----:B------:R-:W-:Y:S01]  /*0df0*/  @!P0 PRMT R19, RZ, 0x7610, R19 ;  /* 0x00007610ff138816 */ /* 0x000fe20000000013 */
[----:B0-----:R-:W-:Y:S01]  /*0e00*/  FADD R27, R27, -UR39 ;  /* 0x800000271b1b7e21 */ /* 0x001fe20008000000 */
[----:B------:R1:W-:Y:S03]  /*0e10*/  @P0 ST.E.U8 desc[UR36][R6.64], RZ ;  /* 0x000000ff06000985 */ /* 0x0003e6000c101124 */
[----:B------:R-:W-:-:S04]  /*0e20*/  FFMA R29, R27, UR43, R14 ;  /* 0x0000002b1b1d7c23 */ /* 0x000fc8000800000e */
[----:B------:R-:W0:Y:S01]  /*0e30*/  FCHK P1, R29, R18 ;  /* 0x000000121d007302 */ /* 0x000e220000020000 */
[----:B------:R-:W-:-:S04]  /*0e40*/  FFMA R3, R28, R29, RZ ;  /* 0x0000001d1c037223 */ /* 0x000fc800000000ff */
[----:B------:R-:W-:-:S04]  /*0e50*/  FFMA R0, -R18, R3, R29 ;  /* 0x0000000312007223 */ /* 0x000fc8000000011d */
[----:B------:R-:W-:Y:S01]  /*0e60*/  FFMA R28, R28, R0, R3 ;  /* 0x000000001c1c7223 */ /* 0x000fe20000000003 */
[----:B01----:R-:W-:Y:S06]  /*0e70*/  @!P1 BRA `(.L_x_26) ;  /* 0x0000000000149947 */ /* 0x003fec0003800000 */
[----:B------:R-:W-:Y:S01]  /*0e80*/  MOV R0, R29 ;  /* 0x0000001d00007202 */ /* 0x000fe20000000f00 */
[----:B------:R-:W-:Y:S01]  /*0e90*/  IMAD.MOV.U32 R3, RZ, RZ, R18 ;  /* 0x000000ffff037224 */ /* 0x000fe200078e0012 */
[----:B------:R-:W-:-:S07]  /*0ea0*/  MOV R26, 0xec0 ;  /* 0x00000ec0001a7802 */ /* 0x000fce0000000f00 */
[----:B------:R-:W-:Y:S05]  /*0eb0*/  CALL.REL.NOINC `($__internal_0_$__cuda_sm3x_div_rn_noftz_f32_slowpath) ;  /* 0x0000001000d07944 */ /* 0x000fea0003c00000 */
[----:B------:R-:W-:-:S07]  /*0ec0*/  MOV R28, R0 ;  /* 0x00000000001c7202 */ /* 0x000fce0000000f00 */
.L_x_26:
[----:B------:R-:W-:Y:S05]  /*0ed0*/  BSYNC.RECONVERGENT B4 ;  /* 0x0000000000047941 */ /* 0x000fea0003800200 */
.L_x_25:
        /* <DEDUP_REMOVED lines=10> */
[----:B------:R-:W-:Y:S01]  /*0f80*/  IMAD.MOV.U32 R0, RZ, RZ, R27 ;  /* 0x000000ffff007224 */ /* 0x000fe200078e001b */
[----:B------:R-:W-:Y:S02]  /*0f90*/  MOV R3, R18 ;  /* 0x0000001200037202 */ /* 0x000fe40000000f00 */
[----:B------:R-:W-:-:S07]  /*0fa0*/  MOV R26, 0xfc0 ;  /* 0x00000fc0001a7802 */ /* 0x000fce0000000f00 */
[----:B------:R-:W-:Y:S05]  /*0fb0*/  CALL.REL.NOINC `($__internal_0_$__cuda_sm3x_div_rn_noftz_f32_slowpath) ;  /* 0x0000001000907944 */ /* 0x000fea0003c00000 */
.L_x_28:
[----:B------:R-:W-:Y:S05]  /*0fc0*/  BSYNC.RECONVERGENT B4 ;  /* 0x0000000000047941 */ /* 0x000fea0003800200 */
.L_x_27:
[----:B------:R-:W-:Y:S02]  /*0fd0*/  VIADD R26, R10, 0xffffffff ;  /* 0xffffffff0a1a7836 */ /* 0x000fe40000000000 */
[----:B------:R-:W-:Y:S01]  /*0fe0*/  FADD R3, -R28, 1 ;  /* 0x3f8000001c037421 */ /* 0x000fe20000000100 */
[----:B------:R-:W-:Y:S01]  /*0ff0*/  BSSY.RECONVERGENT B4, `(.L_x_29) ;  /* 0x000001e000047945 */ /* 0x000fe20003800200 */
[----:B------:R-:W0:Y:S02]  /*1000*/  I2F.F64 R6, R26 ;  /* 0x0000001a00067312 */ /* 0x000e240000201c00 */
[----:B------:R-:W-:-:S05]  /*1010*/  FADD R3, R3, -R0 ;  /* 0x8000000003037221 */ /* 0x000fca0000000000 */
[----:B------:R-:W-:Y:S02]  /*1020*/  FSETP.GE.AND P0, PT, R3, RZ, PT ;  /* 0x000000ff0300720b */ /* 0x000fe40003f06000 */
[----:B------:R-:W1:Y:S02]  /*1030*/  MUFU.RCP R3, R18 ;  /* 0x0000001200037308 */ /* 0x000e640000001000 */
[----:B------:R-:W-:Y:S02]  /*1040*/  FSETP.GE.AND P0, PT, R0, RZ, P0 ;  /* 0x000000ff0000720b */ /* 0x000fe40000706000 */
[----:B------:R-:W-:Y:S02]  /*1050*/  MOV R0, 0x1 ;  /* 0x0000000100007802 */ /* 0x000fe40000000f00 */
[----:B------:R-:W-:Y:S01]  /*1060*/  FSETP.GE.AND P0, PT, R28, RZ, P0 ;  /* 0x000000ff1c00720b */ /* 0x000fe20000706000 */
[----:B0-----:R-:W-:Y:S01]  /*1070*/  DADD R30, R6, 0.5 ;  /* 0x3fe00000061e7429 */ /* 0x001fe20000000000 */
[----:B------:R-:W-:-:S05]  /*1080*/  IADD3 R6, P1, PT, R15, R4, RZ ;  /* 0x000000040f067210 */ /* 0x000fca0007f3e0ff */
[----:B------:R-:W0:Y:S01]  /*1090*/  F2F.F32.F64 R27, R30 ;  /* 0x0000001e001b7310 */ /* 0x000e220000301000 */
[----:B------:R-:W-:Y:S02]  /*10a0*/  IMAD.X R7, RZ, RZ, R5, P1 ;  /* 0x000000ffff077224 */ /* 0x000fe400008e0605 */
[----:B-1----:R-:W-:-:S03]  /*10b0*/  FFMA R28, -R18, R3, 1 ;  /* 0x3f800000121c7423 */ /* 0x002fc60000000103 */
[----:B------:R-:W-:Y:S01]  /*10c0*/  @P0 PRMT R26, R0, 0x7610, R26 ;  /* 0x00007610001a0816 */ /* 0x000fe2000000001a */
[----:B------:R1:W-:Y:S01]  /*10d0*/  @!P0 ST.E.U8 desc[UR36][R6.64], RZ ;  /* 0x000000ff06008985 */ /* 0x0003e2000c101124 */
[----:B------:R-:W-:Y:S01]  /*10e0*/  FFMA R28, R3, R28, R3 ;  /* 0x0000001c031c7223 */ /* 0x000fe20000000003 */
[----:B------:R-:W-:Y:S02]  /*10f0*/  @P0 PRMT R19, RZ, 0x7610, R19 ;  /* 0x00007610ff130816 */ /* 0x000fe40000000013 */
[----:B------:R1:W-:Y:S01]  /*1100*/  @P0 ST.E.U8 desc[UR36][R6.64], R26 ;  /* 0x0000001a06000985 */ /* 0x0003e2000c101124 */
[----:B0-----:R-:W-:-:S04]  /*1110*/  FADD R27, R27, -UR39 ;  /* 0x800000271b1b7e21 */ /* 0x001fc80008000000 */
        /* <DEDUP_REMOVED lines=11> */
.L_x_30:
[----:B------:R-:W-:Y:S05]  /*11d0*/  BSYNC.RECONVERGENT B4 ;  /* 0x0000000000047941 */ /* 0x000fea0003800200 */
.L_x_29:
        /* <DEDUP_REMOVED lines=14> */
.L_x_32:
[----:B------:R-:W-:Y:S05]  /*12c0*/  BSYNC.RECONVERGENT B4 ;  /* 0x0000000000047941 */ /* 0x000fea0003800200 */
.L_x_31:
[----:B------:R-:W0:Y:S01]  /*12d0*/  I2F.F64 R6, R10 ;  /* 0x0000000a00067312 */ /* 0x000e220000201c00 */
[----:B------:R-:W-:Y:S01]  /*12e0*/  FADD R3, -R28, 1 ;  /* 0x3f8000001c037421 */ /* 0x000fe20000000100 */
[----:B------:R-:W-:Y:S01]  /*12f0*/  IMAD.MOV.U32 R26, RZ, RZ, 0x1 ;  /* 0x00000001ff1a7424 */ /* 0x000fe200078e00ff */
[----:B------:R-:W-:Y:S02]  /*1300*/  BSSY.RECONVERGENT B4, `(.L_x_33) ;  /* 0x000001b000047945 */ /* 0x000fe40003800200 */
[----:B------:R-:W-:-:S05]  /*1310*/  FADD R3, R3, -R0 ;  /* 0x8000000003037221 */ /* 0x000fca0000000000 */
[----:B------:R-:W-:Y:S02]  /*1320*/  FSETP.GE.AND P0, PT, R3, RZ, PT ;  /* 0x000000ff0300720b */ /* 0x000fe40003f06000 */
[----:B------:R-:W1:Y:S02]  /*1330*/  MUFU.RCP R3, R18 ;  /* 0x0000001200037308 */ /* 0x000e640000001000 */
[----:B------:R-:W-:Y:S01]  /*1340*/  FSETP.GE.AND P0, PT, R0, RZ, P0 ;  /* 0x000000ff0000720b */ /* 0x000fe20000706000 */
[----:B0-----:R-:W-:Y:S01]  /*1350*/  DADD R30, R6, 0.5 ;  /* 0x3fe00000061e7429 */ /* 0x001fe20000000000 */
[----:B------:R-:W-:Y:S02]  /*1360*/  IADD3 R6, P1, PT, R9, R4, RZ ;  /* 0x0000000409067210 */ /* 0x000fe40007f3e0ff */
[----:B------:R-:W-:-:S03]  /*1370*/  FSETP.GE.AND P0, PT, R28, RZ, P0 ;  /* 0x000000ff1c00720b */ /* 0x000fc60000706000 */
[----:B------:R-:W0:Y:S01]  /*1380*/  F2F.F32.F64 R27, R30 ;  /* 0x0000001e001b7310 */ /* 0x000e220000301000 */
[----:B------:R-:W-:Y:S01]  /*1390*/  IADD3.X R7, PT, PT, RZ, R5, RZ, P1, !PT ;  /* 0x00000005ff077210 */ /* 0x000fe20000ffe4ff */
[----:B-1----:R-:W-:-:S08]  /*13a0*/  FFMA R28, -R18, R3, 1 ;  /* 0x3f800000121c7423 */ /* 0x002fd00000000103 */
[----:B------:R1:W-:Y:S01]  /*13b0*/  @!P0 ST.E.U8 desc[UR36][R6.64], RZ ;  /* 0x000000ff06008985 */ /* 0x0003e2000c101124 */
[----:B------:R-:W-:Y:S01]  /*13c0*/  FFMA R28, R3, R28, R3 ;  /* 0x0000001c031c7223 */ /* 0x000fe20000000003 */
[----:B------:R-:W-:Y:S01]  /*13d0*/  @P0 PRMT R19, RZ, 0x7610, R19 ;  /* 0x00007610ff130816 */ /* 0x000fe20000000013 */
[----:B0-----:R-:W-:Y:S01]  /*13e0*/  FADD R27, R27, -UR39 ;  /* 0x800000271b1b7e21 */ /* 0x001fe20008000000 */
[----:B------:R1:W-:Y:S03]  /*13f0*/  @P0 ST.E.U8 desc[UR36][R6.64], R26 ;  /* 0x0000001a06000985 */ /* 0x0003e6000c101124 */
[----:B------:R-:W-:-:S04]  /*1400*/  FFMA R29, R27, UR43, R14 ;  /* 0x0000002b1b1d7c23 */ /* 0x000fc8000800000e */
[----:B------:R-:W0:Y:S01]  /*1410*/  FCHK P1, R29, R18 ;  /* 0x000000121d007302 */ /* 0x000e220000020000 */
[----:B------:R-:W-:-:S04]  /*1420*/  FFMA R3, R28, R29, RZ ;  /* 0x0000001d1c037223 */ /* 0x000fc800000000ff */
[----:B------:R-:W-:-:S04]  /*1430*/  FFMA R0, -R18, R3, R29 ;  /* 0x0000000312007223 */ /* 0x000fc8000000011d */
[----:B------:R-:W-:Y:S01]  /*1440*/  FFMA R28, R28, R0, R3 ;  /* 0x000000001c1c7223 */ /* 0x000fe20000000003 */
[----:B01----:R-:W-:Y:S06]  /*1450*/  @!P1 BRA `(.L_x_34) ;  /* 0x0000000000149947 */ /* 0x003fec0003800000 */
[----:B------:R-:W-:Y:S01]  /*1460*/  IMAD.MOV.U32 R0, RZ, RZ, R29 ;  /* 0x000000ffff007224 */ /* 0x000fe200078e001d */
[----:B------:R-:W-:Y:S02]  /*1470*/  MOV R3, R18 ;  /* 0x0000001200037202 */ /* 0x000fe40000000f00 */
[----:B------:R-:W-:-:S07]  /*1480*/  MOV R26, 0x14a0 ;  /* 0x000014a0001a7802 */ /* 0x000fce0000000f00 */
[----:B------:R-:W-:Y:S05]  /*1490*/  CALL.REL.NOINC `($__internal_0_$__cuda_sm3x_div_rn_noftz_f32_slowpath) ;  /* 0x0000000c00587944 */ /* 0x000fea0003c00000 */
[----:B------:R-:W-:-:S07]  /*14a0*/  IMAD.MOV.U32 R28, RZ, RZ, R0 ;  /* 0x000000ffff1c7224 */ /* 0x000fce00078e0000 */
.L_x_34:
[----:B------:R-:W-:Y:S05]  /*14b0*/  BSYNC.RECONVERGENT B4 ;  /* 0x0000000000047941 */ /* 0x000fea0003800200 */
.L_x_33:
        /* <DEDUP_REMOVED lines=14> */
.L_x_36:
[----:B------:R-:W-:Y:S05]  /*15a0*/  BSYNC.RECONVERGENT B4 ;  /* 0x0000000000047941 */ /* 0x000fea0003800200 */
.L_x_35:
[----:B------:R-:W-:Y:S01]  /*15b0*/  FADD R3, -R28, 1 ;  /* 0x3f8000001c037421 */ /* 0x000fe20000000100 */
[----:B------:R-:W-:Y:S01]  /*15c0*/  IADD3 R6, P1, PT, R11, R4, RZ ;  /* 0x000000040b067210 */ /* 0x000fe20007f3e0ff */
[----:B------:R-:W-:Y:S01]  /*15d0*/  VIADD R10, R10, 0x4 ;  /* 0x000000040a0a7836 */ /* 0x000fe20000000000 */
[----:B------:R-:W-:Y:S01]  /*15e0*/  IADD3 R8, PT, PT, R8, 0x4, RZ ;  /* 0x0000000408087810 */ /* 0x000fe20007ffe0ff */
[----:B------:R-:W-:Y:S01]  /*15f0*/  FADD R3, R3, -R0 ;  /* 0x8000000003037221 */ /* 0x000fe20000000000 */
[----:B------:R-:W-:Y:S01]  /*1600*/  MOV R26, UR40 ;  /* 0x00000028001a7c02 */ /* 0x000fe20008000f00 */
[----:B------:R-:W-:Y:S01]  /*1610*/  IMAD.X R7, RZ, RZ, R5, P1 ;  /* 0x000000ffff077224 */ /* 0x000fe200008e0605 */
[----:B------:R-:W-:Y:S02]  /*1620*/  ISETP.NE.AND P1, PT, R8, RZ, PT ;  /* 0x000000ff0800720c */ /* 0x000fe40003f25270 */
[----:B------:R-:W-:Y:S01]  /*1630*/  FSETP.GE.AND P0, PT, R3, RZ, PT ;  /* 0x000000ff0300720b */ /* 0x000fe20003f06000 */
[----:B------:R-:W-:Y:S01]  /*1640*/  HFMA2 R3, -RZ, RZ, 0, 5.9604644775390625e-08 ;  /* 0x00000001ff037431 */ /* 0x000fe200000001ff */
[----:B------:R-:W-:-:S02]  /*1650*/  MOV R30, UR40 ;  /* 0x00000028001e7c02 */ /* 0x000fc40008000f00 */
[----:B------:R-:W-:Y:S01]  /*1660*/  FSETP.GE.AND P0, PT, R0, RZ, P0 ;  /* 0x000000ff0000720b */ /* 0x000fe20000706000 */
[----:B------:R-:W-:Y:S01]  /*1670*/  IMAD.U32 R0, RZ, RZ, UR40 ;  /* 0x00000028ff007e24 */ /* 0x000fe2000f8e00ff */
[----:B------:R-:W-:Y:S02]  /*1680*/  LEA R9, R26, R9, 0x2 ;  /* 0x000000091a097211 */ /* 0x000fe400078e10ff */
[----:B------:R-:W-:Y:S01]  /*1690*/  FSETP.GE.AND P0, PT, R28, RZ, P0 ;  /* 0x000000ff1c00720b */ /* 0x000fe20000706000 */
[----:B------:R-:W-:Y:S01]  /*16a0*/  IMAD.U32 R28, RZ, RZ, UR40 ;  /* 0x00000028ff1c7e24 */ /* 0x000fe2000f8e00ff */
[----:B------:R-:W-:Y:S01]  /*16b0*/  LEA R15, R30, R15, 0x2 ;  /* 0x0000000f1e0f7211 */ /* 0x000fe200078e10ff */
[----:B------:R-:W-:Y:S02]  /*16c0*/  IMAD R11, R0, 0x4, R11 ;  /* 0x00000004000b7824 */ /* 0x000fe400078e020b */
[----:B------:R-:W-:-:S08]  /*16d0*/  IMAD R13, R28, 0x4, R13 ;  /* 0x000000041c0d7824 */ /* 0x000fd000078e020d */
[----:B------:R0:W-:Y:S01]  /*16e0*/  @!P0 ST.E.U8 desc[UR36][R6.64], RZ ;  /* 0x000000ff06008985 */ /* 0x0001e2000c101124 */
[----:B------:R-:W-:-:S03]  /*16f0*/  @P0 PRMT R19, RZ, 0x7610, R19 ;  /* 0x00007610ff130816 */ /* 0x000fc60000000013 */
[----:B------:R0:W-:Y:S01]  /*1700*/  @P0 ST.E.U8 desc[UR36][R6.64], R3 ;  /* 0x0000000306000985 */ /* 0x0001e2000c101124 */
[----:B------:R-:W-:Y:S05]  /*1710*/  @P1 BRA `(.L_x_37) ;  /* 0xfffffff000e41947 */ /* 0x000fea000383ffff */
[----:B------:R-:W-:Y:S05]  /*1720*/  BSYNC.RECONVERGENT B3 ;  /* 0x0000000000037941 */ /* 0x000fea0003800200 */
.L_x_20:
[----:B------:R-:W-:-:S13]  /*1730*/  ISETP.NE.AND P0, PT, R21, RZ, PT ;  /* 0x000000ff1500720c */ /* 0x000fda0003f05270 */
[----:B------:R-:W-:Y:S05]  /*1740*/  @!P0 BRA `(.L_x_19) ;  /* 0x0000000800588947 */ /* 0x000fea0003800000 */
[----:B------:R-:W-:Y:S01]  /*1750*/  IADD3 R8, PT, PT, R23, R20, RZ ;  /* 0x0000001417087210 */ /* 0x000fe20007ffe0ff */
[----:B0-----:R-:W0:Y:S01]  /*1760*/  MUFU.RCP R3, R18 ;  /* 0x0000001200037308 */ /* 0x001e220000001000 */
[----:B------:R-:W-:Y:S07]  /*1770*/  BSSY.RECONVERGENT B3, `(.L_x_38) ;  /* 0x0000012000037945 */ /* 0x000fee0003800200 */
        /* <DEDUP_REMOVED lines=12> */
[----:B------:R-:W-:Y:S01]  /*1840*/  IMAD.MOV.U32 R0, RZ, RZ, R11 ;  /* 0x000000ffff007224 */ /* 0x000fe200078e000b */
[----:B------:R-:W-:Y:S02]  /*1850*/  MOV R3, R18 ;  /* 0x0000001200037202 */ /* 0x000fe40000000f00 */
[----:B------:R-:W-:-:S07]  /*1860*/  MOV R26, 0x1880 ;  /* 0x00001880001a7802 */ /* 0x000fce0000000f00 */
[----:B------:R-:W-:Y:S05]  /*1870*/  CALL.REL.NOINC `($__internal_0_$__cuda_sm3x_div_rn_noftz_f32_slowpath) ;  /* 0x0000000800607944 */ /* 0x000fea0003c00000 */
[----:B------:R-:W-:-:S07]  /*1880*/  IMAD.MOV.U32 R10, RZ, RZ, R0 ;  /* 0x000000ffff0a7224 */ /* 0x000fce00078e0000 */
.L_x_39:
[----:B------:R-:W-:Y:S05]  /*1890*/  BSYNC.RECONVERGENT B3 ;  /* 0x0000000000037941 */ /* 0x000fea0003800200 */
.L_x_38:
        /* <DEDUP_REMOVED lines=14> */
.L_x_41:
[----:B------:R-:W-:Y:S05]  /*1980*/  BSYNC.RECONVERGENT B3 ;  /* 0x0000000000037941 */ /* 0x000fea0003800200 */
.L_x_40:
[----:B------:R-:W-:Y:S01]  /*1990*/  FADD R3, -R10, 1 ;  /* 0x3f8000000a037421 */ /* 0x000fe20000000100 */
[----:B------:R-:W-:-:S03]  /*19a0*/  IMAD R7, R20, UR40, R25 ;  /* 0x0000002814077c24 */ /* 0x000fc6000f8e0219 */
[----:B------:R-:W-:Y:S02]  /*19b0*/  FADD R3, R3, -R0 ;  /* 0x8000000003037221 */ /* 0x000fe40000000000 */
[----:B------:R-:W-:-:S03]  /*19c0*/  IADD3 R6, P1, PT, R7, R4, RZ ;  /* 0x0000000407067210 */ /* 0x000fc60007f3e0ff */
[----:B------:R-:W-:Y:S01]  /*19d0*/  FSETP.GE.AND P0, PT, R3, RZ, PT ;  /* 0x000000ff0300720b */ /* 0x000fe20003f06000 */
[----:B------:R-:W-:Y:S02]  /*19e0*/  HFMA2 R3, -RZ, RZ, 0, 5.9604644775390625e-08 ;  /* 0x00000001ff037431 */ /* 0x000fe400000001ff */
[----:B------:R-:W-:Y:S01]  /*19f0*/  IMAD.X R7, RZ, RZ, R5, P1 ;  /* 0x000000ffff077224 */ /* 0x000fe200008e0605 */
[----:B------:R-:W-:Y:S02]  /*1a00*/  ISETP.NE.AND P1, PT, R21, 0x1, PT ;  /* 0x000000011500780c */ /* 0x000fe40003f25270 */
[----:B------:R-:W-:-:S04]  /*1a10*/  FSETP.GE.AND P0, PT, R0, RZ, P0 ;  /* 0x000000ff0000720b */ /* 0x000fc80000706000 */
[----:B------:R-:W-:-:S13]  /*1a20*/  FSETP.GE.AND P0, PT, R10, RZ, P0 ;  /* 0x000000ff0a00720b */ /* 0x000fda0000706000 */
[----:B------:R1:W-:Y:S01]  /*1a30*/  @!P0 ST.E.U8 desc[UR36][R6.64], RZ ;  /* 0x000000ff06008985 */ /* 0x0003e2000c101124 */
[----:B------:R-:W-:-:S03]  /*1a40*/  @P0 PRMT R19, RZ, 0x7610, R19 ;  /* 0x00007610ff130816 */ /* 0x000fc60000000013 */
[----:B------:R1:W-:Y:S01]  /*1a50*/  @P0 ST.E.U8 desc[UR36][R6.64], R3 ;  /* 0x0000000306000985 */ /* 0x0003e2000c101124 */
[----:B------:R-:W-:Y:S05]  /*1a60*/  @!P1 BRA `(.L_x_19) ;  /* 0x0000000400909947 */ /* 0x000fea0003800000 */
[----:B------:R-:W-:Y:S01]  /*1a70*/  IADD3 R0, PT, PT, R8, 0x1, RZ ;  /* 0x0000000108007810 */ /* 0x000fe20007ffe0ff */
[----:B------:R-:W0:Y:S01]  /*1a80*/  MUFU.RCP R11, R18 ;  /* 0x00000012000b7308 */ /* 0x000e220000001000 */
[----:B------:R-:W-:Y:S07]  /*1a90*/  BSSY.RECONVERGENT B3, `(.L_x_42) ;  /* 0x0000013000037945 */ /* 0x000fee0003800200 */
[----:B-1----:R-:W1:Y:S01]  /*1aa0*/  I2F.F64 R6, R0 ;  /* 0x0000000000067312 */ /* 0x002e620000201c00 */
[----:B0-----:R-:W-:-:S04]  /*1ab0*/  FFMA R10, -R18, R11, 1 ;  /* 0x3f800000120a7423 */ /* 0x001fc8000000010b */
[----:B------:R-:W-:Y:S01]  /*1ac0*/  FFMA R11, R11, R10, R11 ;  /* 0x0000000a0b0b7223 */ /* 0x000fe2000000000b */
[----:B------:R-:W-:Y:S01]  /*1ad0*/  VIADD R10, R20, 0x1 ;  /* 0x00000001140a7836 */ /* 0x000fe20000000000 */
        /* <DEDUP_REMOVED lines=9> */
[----:B------:R-:W-:Y:S01]  /*1b70*/  MOV R0, R13 ;  /* 0x0000000d00007202 */ /* 0x000fe20000000f00 */
[----:B------:R-:W-:Y:S01]  /*1b80*/  IMAD.MOV.U32 R3, RZ, RZ, R18 ;  /* 0x000000ffff037224 */ /* 0x000fe200078e0012 */
[----:B------:R-:W-:-:S07]  /*1b90*/  MOV R26, 0x1bb0 ;  /* 0x00001bb0001a7802 */ /* 0x000fce0000000f00 */
[----:B------:R-:W-:Y:S05]  /*1ba0*/  CALL.REL.NOINC `($__internal_0_$__cuda_sm3x_div_rn_noftz_f32_slowpath) ;  /* 0x0000000400947944 */ /* 0x000fea0003c00000 */
[----:B------:R-:W-:-:S07]  /*1bb0*/  MOV R11, R0 ;  /* 0x00000000000b7202 */ /* 0x000fce0000000f00 */
.L_x_43:
[----:B------:R-:W-:Y:S05]  /*1bc0*/  BSYNC.RECONVERGENT B3 ;  /* 0x0000000000037941 */ /* 0x000fea0003800200 */
.L_x_42:
        /* <DEDUP_REMOVED lines=14> */
.L_x_45:
[----:B------:R-:W-:Y:S05]  /*1cb0*/  BSYNC.RECONVERGENT B3 ;  /* 0x0000000000037941 */ /* 0x000fea0003800200 */
.L_x_44:
[----:B------:R-:W-:Y:S01]  /*1cc0*/  FADD R3, -R11, 1 ;  /* 0x3f8000000b037421 */ /* 0x000fe20000000100 */
[----:B------:R-:W-:-:S03]  /*1cd0*/  IMAD R7, R10, UR40, R25 ;  /* 0x000000280a077c24 */ /* 0x000fc6000f8e0219 */
[----:B------:R-:W-:Y:S02]  /*1ce0*/  FADD R3, R3, -R0 ;  /* 0x8000000003037221 */ /* 0x000fe40000000000 */
[----:B------:R-:W-:-:S03]  /*1cf0*/  IADD3 R6, P1, PT, R7, R4, RZ ;  /* 0x0000000407067210 */ /* 0x000fc60007f3e0ff */
[----:B------:R-:W-:Y:S01]  /*1d00*/  FSETP.GE.AND P0, PT, R3, RZ, PT ;  /* 0x000000ff0300720b */ /* 0x000fe20003f06000 */
[----:B------:R-:W-:Y:S01]  /*1d10*/  IMAD.MOV.U32 R3, RZ, RZ, 0x1 ;  /* 0x00000001ff037424 */ /* 0x000fe200078e00ff */
[----:B------:R-:W-:Y:S02]  /*1d20*/  IADD3.X R7, PT, PT, RZ, R5, RZ, P1, !PT ;  /* 0x00000005ff077210 */ /* 0x000fe40000ffe4ff */
[----:B------:R-:W-:Y:S02]  /*1d30*/  FSETP.GE.AND P0, PT, R0, RZ, P0 ;  /* 0x000000ff0000720b */ /* 0x000fe40000706000 */
[----:B------:R-:W-:Y:S02]  /*1d40*/  ISETP.NE.AND P1, PT, R21, 0x2, PT ;  /* 0x000000021500780c */ /* 0x000fe40003f25270 */
[----:B------:R-:W-:-:S13]  /*1d50*/  FSETP.GE.AND P0, PT, R11, RZ, P0 ;  /* 0x000000ff0b00720b */ /* 0x000fda0000706000 */
[----:B------:R2:W-:Y:S01]  /*1d60*/  @!P0 ST.E.U8 desc[UR36][R6.64], RZ ;  /* 0x000000ff06008985 */ /* 0x0005e2000c101124 */
[----:B------:R-:W-:-:S03]  /*1d70*/  @P0 PRMT R19, RZ, 0x7610, R19 ;  /* 0x00007610ff130816 */ /* 0x000fc60000000013 */
[----:B------:R2:W-:Y:S01]  /*1d80*/  @P0 ST.E.U8 desc[UR36][R6.64], R3 ;  /* 0x0000000306000985 */ /* 0x0005e2000c101124 */
[----:B------:R-:W-:Y:S05]  /*1d90*/  @!P1 BRA `(.L_x_19) ;  /* 0x0000000000c49947 */ /* 0x000fea0003800000 */
[----:B------:R-:W-:Y:S01]  /*1da0*/  VIADD R0, R8, 0x2 ;  /* 0x0000000208007836 */ /* 0x000fe20000000000 */
[----:B--2---:R-:W0:Y:S01]  /*1db0*/  MUFU.RCP R3, R18 ;  /* 0x0000001200037308 */ /* 0x004e220000001000 */
[----:B------:R-:W-:Y:S01]  /*1dc0*/  BSSY.RECONVERGENT B3, `(.L_x_46) ;  /* 0x0000013000037945 */ /* 0x000fe20003800200 */
[----:B------:R-:W-:-:S06]  /*1dd0*/  IADD3 R20, PT, PT, R20, 0x2, RZ ;  /* 0x0000000214147810 */ /* 0x000fcc0007ffe0ff */
        /* <DEDUP_REMOVED lines=17> */
.L_x_47:
[----:B------:R-:W-:Y:S05]  /*1ef0*/  BSYNC.RECONVERGENT B3 ;  /* 0x0000000000037941 */ /* 0x000fea0003800200 */
.L_x_46:
        /* <DEDUP_REMOVED lines=14> */
.L_x_49:
[----:B------:R-:W-:Y:S05]  /*1fe0*/  BSYNC.RECONVERGENT B3 ;  /* 0x0000000000037941 */ /* 0x000fea0003800200 */
.L_x_48:
[----:B------:R-:W-:Y:S01]  /*1ff0*/  FADD R3, -R8, 1 ;  /* 0x3f80000008037421 */ /* 0x000fe20000000100 */
[----:B------:R-:W-:-:S03]  /*2000*/  IMAD R7, R20, UR40, R25 ;  /* 0x0000002814077c24 */ /* 0x000fc6000f8e0219 */
[----:B------:R-:W-:Y:S02]  /*2010*/  FADD R3, R3, -R0 ;  /* 0x8000000003037221 */ /* 0x000fe40000000000 */
[----:B------:R-:W-:-:S03]  /*2020*/  IADD3 R6, P1, PT, R7, R4, RZ ;  /* 0x0000000407067210 */ /* 0x000fc60007f3e0ff */
[----:B------:R-:W-:Y:S01]  /*2030*/  FSETP.GE.AND P0, PT, R3, RZ, PT ;  /* 0x000000ff0300720b */ /* 0x000fe20003f06000 */
[----:B------:R-:W-:Y:S02]  /*2040*/  HFMA2 R3, -RZ, RZ, 0, 5.9604644775390625e-08 ;  /* 0x00000001ff037431 */ /* 0x000fe400000001ff */
[----:B------:R-:W-:Y:S01]  /*2050*/  IMAD.X R7, RZ, RZ, R5, P1 ;  /* 0x000000ffff077224 */ /* 0x000fe200008e0605 */
[----:B------:R-:W-:-:S04]  /*2060*/  FSETP.GE.AND P0, PT, R0, RZ, P0 ;  /* 0x000000ff0000720b */ /* 0x000fc80000706000 */
[----:B------:R-:W-:-:S13]  /*2070*/  FSETP.GE.AND P0, PT, R8, RZ, P0 ;  /* 0x000000ff0800720b */ /* 0x000fda0000706000 */
[----:B------:R3:W-:Y:S01]  /*2080*/  @!P0 ST.E.U8 desc[UR36][R6.64], RZ ;  /* 0x000000ff06008985 */ /* 0x0007e2000c101124 */
[----:B------:R-:W-:-:S03]  /*2090*/  @P0 PRMT R19, RZ, 0x7610, R19 ;  /* 0x00007610ff130816 */ /* 0x000fc60000000013 */
[----:B------:R3:W-:Y:S04]  /*20a0*/  @P0 ST.E.U8 desc[UR36][R6.64], R3 ;  /* 0x0000000306000985 */ /* 0x0007e8000c101124 */
.L_x_19:
[----:B------:R-:W-:-:S04]  /*20b0*/  IADD3 R25, PT, PT, R25, 0x1, RZ ;  /* 0x0000000119197810 */ /* 0x000fc80007ffe0ff */
[----:B------:R-:W-:-:S13]  /*20c0*/  ISETP.NE.AND P0, PT, R25, UR40, PT ;  /* 0x0000002819007c0c */ /* 0x000fda000bf05270 */
[----:B------:R-:W-:Y:S05]  /*20d0*/  @P0 BRA `(.L_x_50) ;  /* 0xffffffe800140947 */ /* 0x000fea000383ffff */
[----:B------:R-:W-:Y:S05]  /*20e0*/  BSYNC.RECONVERGENT B0 ;  /* 0x0000000000007941 */ /* 0x000fea0003800200 */
.L_x_18:
[----:B------:R-:W-:-:S13]  /*20f0*/  LOP3.LUT P0, RZ, R19, 0xff, RZ, 0xc0, !PT ;  /* 0x000000ff13ff7812 */ /* 0x000fda000780c0ff */
[----:B------:R-:W-:Y:S05]  /*2100*/  @!P0 BRA `(.L_x_51) ;  /* 0x0000000000148947 */ /* 0x000fea0003800000 */
.L_x_17:
[----:B------:R-:W-:-:S04]  /*2110*/  MOV R0, 0x158 ;  /* 0x0000015800007802 */ /* 0x000fc80000000f00 */
[----:B0123--:R0:W1:Y:S03]  /*2120*/  LDC.64 R2, c[0x4][R0] ;  /* 0x0100000000027b82 */ /* 0x00f0660000000a00 */
[----:B------:R-:W-:-:S07]  /*2130*/  LEPC R20, `(.L_x_52) ;  /* 0x000000001014794e */ /* 0x000fce0000000000 */
[----:B01----:R-:W-:Y:S05]  /*2140*/  CALL.ABS.NOINC R2 ;  /* 0x0000000002007343 */ /* 0x003fea0003c00000 */
.L_x_52:
[----:B------:R-:W-:Y:S05]  /*2150*/  EXIT ;  /* 0x000000000000794d */ /* 0x000fea0003800000 */
.L_x_51:
[----:B0123--:R-:W0:Y:S01]  /*2160*/  LDC.64 R2, c[0x0][0x3a0] ;  /* 0x0000e800ff027b82 */ /* 0x00fe220000000a00 */
[----:B------:R-:W-:Y:S01]  /*2170*/  IMAD R7, R17, 0x40, R16 ;  /* 0x0000004011077824 */ /* 0x000fe200078e0210 */
[----:B------:R-:W-:-:S03]  /*2180*/  MOV R6, UR40 ;  /* 0x0000002800067c02 */ /* 0x000fc60008000f00 */
[----:B0-----:R-:W-:-:S04]  /*2190*/  IMAD.WIDE.U32 R2, R7, 0x20, R2 ;  /* 0x0000002007027825 */ /* 0x001fc800078e0002 */
[----:B------:R-:W-:Y:S01]  /*21a0*/  IMAD.U32 R7, RZ, RZ, UR41 ;  /* 0x00000029ff077e24 */ /* 0x000fe2000f8e00ff */
[----:B------:R-:W-:Y:S04]  /*21b0*/  STG.E.64 desc[UR36][R2.64], R4 ;  /* 0x0000000402007986 */ /* 0x000fe8000c101b24 */
[----:B------:R-:W-:Y:S04]  /*21c0*/  STG.E.64 desc[UR36][R2.64+0x8], R22 ;  /* 0x0000081602007986 */ /* 0x000fe8000c101b24 */
[----:B------:R-:W-:Y:S04]  /*21d0*/  STG.E.64 desc[UR36][R2.64+0x10], R6 ;  /* 0x0000100602007986 */ /* 0x000fe8000c101b24 */
[----:B------:R-:W-:Y:S01]  /*21e0*/  STG.E desc[UR36][R2.64+0x18], R17 ;  /* 0x0000181102007986 */ /* 0x000fe2000c101924 */
[----:B------:R-:W-:Y:S05]  /*21f0*/  EXIT ;  /* 0x000000000000794d */ /* 0x000fea0003800000 */
        .weak           $__internal_0_$__cuda_sm3x_div_rn_noftz_f32_slowpath
        .type           $__internal_0_$__cuda_sm3x_div_rn_noftz_f32_slowpath,@function
        .size           $__internal_0_$__cuda_sm3x_div_rn_noftz_f32_slowpath,(.L_x_66 - $__internal_0_$__cuda_sm3x_div_rn_noftz_f32_slowpath)
$__internal_0_$__cuda_sm3x_div_rn_noftz_f32_slowpath:
[----:B------:R-:W-:Y:S01]  /*2200*/  SHF.R.U32.HI R7, RZ, 0x17, R3 ;  /* 0x00000017ff077819 */ /* 0x000fe20000011603 */
[----:B------:R-:W-:Y:S01]  /*2210*/  BSSY.RECONVERGENT B1, `(.L_x_53) ;  /* 0x0000062000017945 */ /* 0x000fe20003800200 */
[----:B------:R-:W-:Y:S02]  /*2220*/  SHF.R.U32.HI R30, RZ, 0x17, R0 ;  /* 0x00000017ff1e7819 */ /* 0x000fe40000011600 */
[----:B------:R-:W-:Y:S02]  /*2230*/  LOP3.LUT R7, R7, 0xff, RZ, 0xc0, !PT ;  /* 0x000000ff07077812 */ /* 0x000fe400078ec0ff */
[----:B------:R-:W-:Y:S02]  /*2240*/  LOP3.LUT R30, R30, 0xff, RZ, 0xc0, !PT ;  /* 0x000000ff1e1e7812 */ /* 0x000fe400078ec0ff */
[----:B------:R-:W-:-:S03]  /*2250*/  IADD3 R31, PT, PT, R7, -0x1, RZ ;  /* 0xffffffff071f7810 */ /* 0x000fc60007ffe0ff */
[----:B------:R-:W-:Y:S01]  /*2260*/  VIADD R32, R30, 0xffffffff ;  /* 0xffffffff1e207836 */ /* 0x000fe20000000000 */
[----:B------:R-:W-:-:S04]  /*2270*/  ISETP.GT.U32.AND P0, PT, R31, 0xfd, PT ;  /* 0x000000fd1f00780c */ /* 0x000fc80003f04070 */
[----:B------:R-:W-:-:S13]  /*2280*/  ISETP.GT.U32.OR P0, PT, R32, 0xfd, P0 ;  /* 0x000000fd2000780c */ /* 0x000fda0000704470 */
[----:B------:R-:W-:Y:S01]  /*2290*/  @!P0 MOV R6, RZ ;  /* 0x000000ff00068202 */ /* 0x000fe20000000f00 */
[----:B------:R-:W-:Y:S06]  /*22a0*/  @!P0 BRA `(.L_x_54) ;  /* 0x00000000005c8947 */ /* 0x000fec0003800000 */
[----:B------:R-:W-:Y:S02]  /*22b0*/  FSETP.GTU.FTZ.AND P0, PT, |R0|, +INF , PT ;  /* 0x7f8000000000780b */ /* 0x000fe40003f1c200 */
[----:B------:R-:W-:-:S04]  /*22c0*/  FSETP.GTU.FTZ.AND P1, PT, |R3|, +INF , PT ;  /* 0x7f8000000300780b */ /* 0x000fc80003f3c200 */
[----:B------:R-:W-:-:S13]  /*22d0*/  PLOP3.LUT P0, PT, P0, P1, PT, 0xf8, 0x8f ;  /* 0x00000000008f781c */ /* 0x000fda0000703f70 */
[----:B------:R-:W-:Y:S05]  /*22e0*/  @P0 BRA `(.L_x_55) ;  /* 0x00000004004c0947 */ /* 0x000fea0003800000 */
[----:B------:R-:W-:-:S13]  /*22f0*/  LOP3.LUT P0, RZ, R3, 0x7fffffff, R0, 0xc8, !PT ;  /* 0x7fffffff03ff7812 */ /* 0x000fda000780c800 */
[----:B------:R-:W-:Y:S05]  /*2300*/  @!P0 BRA `(.L_x_56) ;  /* 0x00000004003c8947 */ /* 0x000fea0003800000 */
[C---:B------:R-:W-:Y:S02]  /*2310*/  FSETP.NEU.FTZ.AND P2, PT, |R0|.reuse, +INF , PT ;  /* 0x7f8000000000780b */ /* 0x040fe40003f5d200 */
[----:B------:R-:W-:Y:S02]  /*2320*/  FSETP.NEU.FTZ.AND P1, PT, |R3|, +INF , PT ;  /* 0x7f8000000300780b */ /* 0x000fe40003f3d200 */
[----:B------:R-:W-:-:S11]  /*2330*/  FSETP.NEU.FTZ.AND P0, PT, |R0|, +INF , PT ;  /* 0x7f8000000000780b */ /* 0x000fd60003f1d200 */
[----:B------:R-:W-:Y:S05]  /*2340*/  @!P1 BRA !P2, `(.L_x_56) ;  /* 0x00000004002c9947 */ /* 0x000fea0005000000 */
[----:B------:R-:W-:-:S04]  /*2350*/  LOP3.LUT P2, RZ, R0, 0x7fffffff, RZ, 0xc0, !PT ;  /* 0x7fffffff00ff7812 */ /* 0x000fc8000784c0ff */
[----:B------:R-:W-:-:S13]  /*2360*/  PLOP3.LUT P1, PT, P1, P2, PT, 0x2f, 0xf2 ;  /* 0x0000000000f2781c */ /* 0x000fda0000f24577 */
[----:B------:R-:W-:Y:S05]  /*2370*/  @P1 BRA `(.L_x_57) ;  /* 0x0000000400181947 */ /* 0x000fea0003800000 */
[----:B------:R-:W-:-:S04]  /*2380*/  LOP3.LUT P1, RZ, R3, 0x7fffffff, RZ, 0xc0, !PT ;  /* 0x7fffffff03ff7812 */ /* 0x000fc8000782c0ff */
[----:B------:R-:W-:-:S13]  /*2390*/  PLOP3.LUT P0, PT, P0, P1, PT, 0x2f, 0xf2 ;  /* 0x0000000000f2781c */ /* 0x000fda0000702577 */
[----:B------:R-:W-:Y:S05]  /*23a0*/  @P0 BRA `(.L_x_58) ;  /* 0x0000000400000947 */ /* 0x000fea0003800000 */
[----:B------:R-:W-:Y:S02]  /*23b0*/  ISETP.GE.AND P0, PT, R32, RZ, PT ;  /* 0x000000ff2000720c */ /* 0x000fe40003f06270 */
[----:B------:R-:W-:-:S11]  /*23c0*/  ISETP.GE.AND P1, PT, R31, RZ, PT ;  /* 0x000000ff1f00720c */ /* 0x000fd60003f26270 */
[----:B------:R-:W-:Y:S01]  /*23d0*/  @P0 IMAD.MOV.U32 R6, RZ, RZ, RZ ;  /* 0x000000ffff060224 */ /* 0x000fe200078e00ff */
[----:B------:R-:W-:Y:S01]  /*23e0*/  @!P0 MOV R6, 0xffffffc0 ;  /* 0xffffffc000068802 */ /* 0x000fe20000000f00 */
[----:B------:R-:W-:Y:S01]  /*23f0*/  @!P0 FFMA R0, R0, 1.84467440737095516160e+19, RZ ;  /* 0x5f80000000008823 */ /* 0x000fe200000000ff */
[----:B------:R-:W-:-:S03]  /*2400*/  @!P1 FFMA R3, R3, 1.84467440737095516160e+19, RZ ;  /* 0x5f80000003039823 */ /* 0x000fc600000000ff */
[----:B------:R-:W-:-:S07]  /*2410*/  @!P1 VIADD R6, R6, 0x40 ;  /* 0x0000004006069836 */ /* 0x000fce0000000000 */
.L_x_54:
[----:B------:R-:W-:Y:S01]  /*2420*/  LEA R34, R7, 0xc0800000, 0x17 ;  /* 0xc080000007227811 */ /* 0x000fe200078eb8ff */
[----:B------:R-:W-:Y:S01]  /*2430*/  VIADD R30, R30, 0xffffff81 ;  /* 0xffffff811e1e7836 */ /* 0x000fe20000000000 */
[----:B------:R-:W-:Y:S02]  /*2440*/  BSSY.RECONVERGENT B2, `(.L_x_59) ;  /* 0x0000035000027945 */ /* 0x000fe40003800200 */
[----:B------:R-:W-:Y:S01]  /*2450*/  IADD3 R34, PT, PT, -R34, R3, RZ ;  /* 0x0000000322227210 */ /* 0x000fe20007ffe1ff */
[----:B------:R-:W-:-:S03]  /*2460*/  IMAD R0, R30, -0x800000, R0 ;  /* 0xff8000001e007824 */ /* 0x000fc600078e0200 */
[----:B------:R-:W0:Y:S01]  /*2470*/  MUFU.RCP R32, R34 ;  /* 0x0000002200207308 */ /* 0x000e220000001000 */
[----:B------:R-:W-:-:S04]  /*2480*/  FADD.FTZ R3, -R34, -RZ ;  /* 0x800000ff22037221 */ /* 0x000fc80000010100 */
[----:B0-----:R-:W-:-:S04]  /*2490*/  FFMA R31, R32, R3, 1 ;  /* 0x3f800000201f7423 */ /* 0x001fc80000000003 */
[----:B------:R-:W-:-:S04]  /*24a0*/  FFMA R31, R32, R31, R32 ;  /* 0x0000001f201f7223 */ /* 0x000fc80000000020 */
[----:B------:R-:W-:-:S04]  /*24b0*/  FFMA R32, R0, R31, RZ ;  /* 0x0000001f00207223 */ /* 0x000fc800000000ff */
[----:B------:R-:W-:-:S04]  /*24c0*/  FFMA R33, R3, R32, R0 ;  /* 0x0000002003217223 */ /* 0x000fc80000000000 */
[----:B------:R-:W-:Y:S01]  /*24d0*/  FFMA R32, R31, R33, R32 ;  /* 0x000000211f207223 */ /* 0x000fe20000000020 */
[----:B------:R-:W-:-:S03]  /*24e0*/  IADD3 R33, PT, PT, R30, 0x7f, -R7 ;  /* 0x0000007f1e217810 */ /* 0x000fc60007ffe807 */
[----:B------:R-:W-:Y:S01]  /*24f0*/  FFMA R3, R3, R32, R0 ;  /* 0x0000002003037223 */ /* 0x000fe20000000000 */
[----:B------:R-:W-:-:S03]  /*2500*/  IADD3 R33, PT, PT, R33, R6, RZ ;  /* 0x0000000621217210 */ /* 0x000fc60007ffe0ff */
[----:B------:R-:W-:-:S05]  /*2510*/  FFMA R0, R31, R3, R32 ;  /* 0x000000031f007223 */ /* 0x000fca0000000020 */
[----:B------:R-:W-:-:S04]  /*2520*/  SHF.R.U32.HI R7, RZ, 0x17, R0 ;  /* 0x00000017ff077819 */ /* 0x000fc80000011600 */
[----:B------:R-:W-:-:S05]  /*2530*/  LOP3.LUT R6, R7, 0xff, RZ, 0xc0, !PT ;  /* 0x000000ff07067812 */ /* 0x000fca00078ec0ff */
[----:B------:R-:W-:-:S05]  /*2540*/  IMAD.IADD R6, R6, 0x1, R33 ;  /* 0x0000000106067824 */ /* 0x000fca00078e0221 */
[----:B------:R-:W-:-:S04]  /*2550*/  IADD3 R7, PT, PT, R6, -0x1, RZ ;  /* 0xffffffff06077810 */ /* 0x000fc80007ffe0ff */
[----:B------:R-:W-:-:S13]  /*2560*/  ISETP.GE.U32.AND P0, PT, R7, 0xfe, PT ;  /* 0x000000fe0700780c */ /* 0x000fda0003f06070 */
[----:B------:R-:W-:Y:S05]  /*2570*/  @!P0 BRA `(.L_x_60) ;  /* 0x0000000000808947 */ /* 0x000fea0003800000 */
[----:B------:R-:W-:-:S13]  /*2580*/  ISETP.GT.AND P0, PT, R6, 0xfe, PT ;  /* 0x000000fe0600780c */ /* 0x000fda0003f04270 */
[----:B------:R-:W-:Y:S05]  /*2590*/  @P0 BRA `(.L_x_61) ;  /* 0x00000000006c0947 */ /* 0x000fea0003800000 */
[----:B------:R-:W-:-:S13]  /*25a0*/  ISETP.GE.AND P0, PT, R6, 0x1, PT ;  /* 0x000000010600780c */ /* 0x000fda0003f06270 */
[----:B------:R-:W-:Y:S05]  /*25b0*/  @P0 BRA `(.L_x_62) ;  /* 0x0000000000740947 */ /* 0x000fea0003800000 */
[----:B------:R-:W-:Y:S02]  /*25c0*/  ISETP.GE.AND P0, PT, R6, -0x18, PT ;  /* 0xffffffe80600780c */ /* 0x000fe40003f06270 */
[----:B------:R-:W-:-:S11]  /*25d0*/  LOP3.LUT R0, R0, 0x80000000, RZ, 0xc0, !PT ;  /* 0x8000000000007812 */ /* 0x000fd600078ec0ff */
[----:B------:R-:W-:Y:S05]  /*25e0*/  @!P0 BRA `(.L_x_62) ;  /* 0x0000000000688947 */ /* 0x000fea0003800000 */
[CCC-:B------:R-:W-:Y:S01]  /*25f0*/  FFMA.RZ R7, R31.reuse, R3.reuse, R32.reuse ;  /* 0x000000031f077223 */ /* 0x1c0fe2000000c020 */
[CCC-:B------:R-:W-:Y:S01]  /*2600*/  FFMA.RP R30, R31.reuse, R3.reuse, R32.reuse ;  /* 0x000000031f1e7223 */ /* 0x1c0fe20000008020 */
[----:B------:R-:W-:Y:S01]  /*2610*/  FFMA.RM R3, R31, R3, R32 ;  /* 0x000000031f037223 */ /* 0x000fe20000004020 */
[C---:B------:R-:W-:Y:S01]  /*2620*/  VIADD R31, R6.reuse, 0x20 ;  /* 0x00000020061f7836 */ /* 0x040fe20000000000 */
[C---:B------:R-:W-:Y:S02]  /*2630*/  ISETP.NE.AND P2, PT, R6.reuse, RZ, PT ;  /* 0x000000ff0600720c */ /* 0x040fe40003f45270 */
[----:B------:R-:W-:Y:S02]  /*2640*/  LOP3.LUT R7, R7, 0x7fffff, RZ, 0xc0, !PT ;  /* 0x007fffff07077812 */ /* 0x000fe400078ec0ff */
[----:B------:R-:W-:Y:S02]  /*2650*/  ISETP.NE.AND P1, PT, R6, RZ, PT ;  /* 0x000000ff0600720c */ /* 0x000fe40003f25270 */
[----:B------:R-:W-:-:S02]  /*2660*/  LOP3.LUT R32, R7, 0x800000, RZ, 0xfc, !PT ;  /* 0x0080000007207812 */ /* 0x000fc400078efcff */
[----:B------:R-:W-:Y:S02]  /*2670*/  IADD3 R6, PT, PT, -R6, RZ, RZ ;  /* 0x000000ff06067210 */ /* 0x000fe40007ffe1ff */
[----:B------:R-:W-:Y:S02]  /*2680*/  SHF.L.U32 R31, R32, R31, RZ ;  /* 0x0000001f201f7219 */ /* 0x000fe400000006ff */
[----:B------:R-:W-:Y:S02]  /*2690*/  FSETP.NEU.FTZ.AND P0, PT, R30, R3, PT ;  /* 0x000000031e00720b */ /* 0x000fe40003f1d000 */
[----:B------:R-:W-:Y:S02]  /*26a0*/  SEL R3, R6, RZ, P2 ;  /* 0x000000ff06037207 */ /* 0x000fe40001000000 */
[----:B------:R-:W-:Y:S02]  /*26b0*/  ISETP.NE.AND P1, PT, R31, RZ, P1 ;  /* 0x000000ff1f00720c */ /* 0x000fe40000f25270 */
[----:B------:R-:W-:-:S02]  /*26c0*/  SHF.R.U32.HI R32, RZ, R3, R32 ;  /* 0x00000003ff207219 */ /* 0x000fc40000011620 */
[----:B------:R-:W-:Y:S02]  /*26d0*/  PLOP3.LUT P0, PT, P0, P1, PT, 0xf8, 0x8f ;  /* 0x00000000008f781c */ /* 0x000fe40000703f70 */
[----:B------:R-:W-:Y:S02]  /*26e0*/  SHF.R.U32.HI R3, RZ, 0x1, R32 ;  /* 0x00000001ff037819 */ /* 0x000fe40000011620 */
[----:B------:R-:W-:-:S04]  /*26f0*/  SEL R6, RZ, 0x1, !P0 ;  /* 0x00000001ff067807 */ /* 0x000fc80004000000 */
[----:B------:R-:W-:-:S04]  /*2700*/  LOP3.LUT R7, R6, 0x1, R3, 0xf8, !PT ;  /* 0x0000000106077812 */ /* 0x000fc800078ef803 */
[----:B------:R-:W-:-:S05]  /*2710*/  LOP3.LUT R32, R7, R32, RZ, 0xc0, !PT ;  /* 0x0000002007207212 */ /* 0x000fca00078ec0ff */
[----:B------:R-:W-:-:S05]  /*2720*/  IMAD.IADD R3, R3, 0x1, R32 ;  /* 0x0000000103037824 */ /* 0x000fca00078e0220 */
[----:B------:R-:W-:Y:S01]  /*2730*/  LOP3.LUT R0, R3, R0, RZ, 0xfc, !PT ;  /* 0x0000000003007212 */ /* 0x000fe200078efcff */
[----:B------:R-:W-:Y:S06]  /*2740*/  BRA `(.L_x_62) ;  /* 0x0000000000107947 */ /* 0x000fec0003800000 */
.L_x_61:
[----:B------:R-:W-:-:S04]  /*2750*/  LOP3.LUT R0, R0, 0x80000000, RZ, 0xc0, !PT ;  /* 0x8000000000007812 */ /* 0x000fc800078ec0ff */
[----:B------:R-:W-:Y:S01]  /*2760*/  LOP3.LUT R0, R0, 0x7f800000, RZ, 0xfc, !PT ;  /* 0x7f80000000007812 */ /* 0x000fe200078efcff */
[----:B------:R-:W-:Y:S06]  /*2770*/  BRA `(.L_x_62) ;  /* 0x0000000000047947 */ /* 0x000fec0003800000 */
.L_x_60:
[----:B------:R-:W-:-:S07]  /*2780*/  LEA R0, R33, R0, 0x17 ;  /* 0x0000000021007211 */ /* 0x000fce00078eb8ff */
.L_x_62:
[----:B------:R-:W-:Y:S05]  /*2790*/  BSYNC.RECONVERGENT B2 ;  /* 0x0000000000027941 */ /* 0x000fea0003800200 */
.L_x_59:
[----:B------:R-:W-:Y:S05]  /*27a0*/  BRA `(.L_x_63) ;  /* 0x0000000000207947 */ /* 0x000fea0003800000 */
.L_x_58:
[----:B------:R-:W-:-:S04]  /*27b0*/  LOP3.LUT R0, R3, 0x80000000, R0, 0x48, !PT ;  /* 0x8000000003007812 */ /* 0x000fc800078e4800 */
[----:B------:R-:W-:Y:S01]  /*27c0*/  LOP3.LUT R0, R0, 0x7f800000, RZ, 0xfc, !PT ;  /* 0x7f80000000007812 */ /* 0x000fe200078efcff */
[----:B------:R-:W-:Y:S06]  /*27d0*/  BRA `(.L_x_63) ;  /* 0x0000000000147947 */ /* 0x000fec0003800000 */
.L_x_57:
[----:B------:R-:W-:Y:S01]  /*27e0*/  LOP3.LUT R0, R3, 0x80000000, R0, 0x48, !PT ;  /* 0x8000000003007812 */ /* 0x000fe200078e4800 */
[----:B------:R-:W-:Y:S06]  /*27f0*/  BRA `(.L_x_63) ;  /* 0x00000000000c7947 */ /* 0x000fec0003800000 */
.L_x_56:
[----:B------:R-:W0:Y:S01]  /*2800*/  MUFU.RSQ R0, -QNAN ;  /* 0xffc0000000007908 */ /* 0x000e220000001400 */
[----:B------:R-:W-:Y:S05]  /*2810*/  BRA `(.L_x_63) ;  /* 0x0000000000047947 */ /* 0x000fea0003800000 */
.L_x_55:
[----:B------:R-:W-:-:S07]  /*2820*/  FADD.FTZ R0, R0, R3 ;  /* 0x0000000300007221 */ /* 0x000fce0000010000 */
.L_x_63:
[----:B------:R-:W-:Y:S05]  /*2830*/  BSYNC.RECONVERGENT B1 ;  /* 0x0000000000017941 */ /* 0x000fea0003800200 */
.L_x_53:
[----:B------:R-:W-:Y:S02]  /*2840*/  HFMA2 R7, -RZ, RZ, 0, 0 ;  /* 0x00000000ff077431 */ /* 0x000fe400000001ff */
[----:B------:R-:W-:-:S04]  /*2850*/  IMAD.MOV.U32 R6, RZ, RZ, R26 ;  /* 0x000000ffff067224 */ /* 0x000fc800078e001a */
[----:B0-----:R-:W-:Y:S05]  /*2860*/  RET.REL.NODEC R6 `(_Z17rasterizeTrianglePiS_P6float3P4int3P8fragment) ;  /* 0xffffffd406e47950 */ /* 0x001fea0003c3ffff */
.L_x_64:
        /* <DEDUP_REMOVED lines=9> */
.L_x_66:


//--------------------- .text._Z12vertexShaderPiS_P6float3S_ --------------------------
	.section	.text._Z12vertexShaderPiS_P6float3S_,"ax",@progbits
	.align	128
        .global         _Z12vertexShaderPiS_P6float3S_
        .type           _Z12vertexShaderPiS_P6float3S_,@function
        .size           _Z12vertexShaderPiS_P6float3S_,(.L_x_70 - _Z12vertexShaderPiS_P6float3S_)
        .other          _Z12vertexShaderPiS_P6float3S_,@"STO_CUDA_ENTRY STV_DEFAULT"
_Z12vertexShaderPiS_P6float3S_:
.text._Z12vertexShaderPiS_P6float3S_:
[----:B------:R-:W-:Y:S01]  /*0000*/  LDC R1, c[0x0][0x37c] ;  /* 0x0000df00ff017b82 */ /* 0x000fe20000000800 */
[----:B------:R-:W-:Y:S05]  /*0010*/  EXIT ;  /* 0x000000000000794d */ /* 0x000fea0003800000 */
.L_x_65:
        /* <DEDUP_REMOVED lines=14> */
.L_x_70:


//--------------------- .nv.shared.reserved.0     --------------------------
	.section	.nv.shared.reserved.0,"aw",@nobits
	.weak		__nv_reservedSMEM_offset_0_alias
	.size		__nv_reservedSMEM_offset_0_alias, 0, 64
	.other		__nv_reservedSMEM_offset_0_alias,@"STO_CUDA_RESERVED_SHARED STV_DEFAULT"
__nv_reservedSMEM_offset_0_alias:
	.zero		0
	.zero		64


//--------------------- .nv.global                --------------------------
	.section	.nv.global,"aw",@nobits
.nv.global:
	.type		_ZN34_INTERNAL_f3eedc06_4_k_cu_21201e0f6thrust24THRUST_300001_SM_1000_NS3seqE,@object
	.size		_ZN34_INTERNAL_f3eedc06_4_k_cu_21201e0f6thrust24THRUST_300001_SM_1000_NS3seqE,(_ZN34_INTERNAL_f3eedc06_4_k_cu_21201e0f4cuda3std3__48in_placeE - _ZN34_INTERNAL_f3eedc06_4_k_cu_21201e0f6thrust24THRUST_300001_SM_1000_NS3seqE)
_ZN34_INTERNAL_f3eedc06_4_k_cu_21201e0f6thrust24THRUST_300001_SM_1000_NS3seqE:
	.zero		1
	.type		_ZN34_INTERNAL_f3eedc06_4_k_cu_21201e0f4cuda3std3__48in_placeE,@object
	.size		_ZN34_INTERNAL_f3eedc06_4_k_cu_21201e0f4cuda3std3__48in_placeE,(_ZN34_INTERNAL_f3eedc06_4_k_cu_21201e0f4cuda3std6ranges3__45__cpo4sizeE - _ZN34_INTERNAL_f3eedc06_4_k_cu_21201e0f4cuda3std3__48in_placeE)
_ZN34_INTERNAL_f3eedc06_4_k_cu_21201e0f4cuda3std3__48in_placeE:
	.zero		1
	.type		_ZN34_INTERNAL_f3eedc06_4_k_cu_21201e0f4cuda3std6ranges3__45__cpo4sizeE,@object
	.size		_ZN34_INTERNAL_f3eedc06_4_k_cu_21201e0f4cuda3std6ranges3__45__cpo4sizeE,(_ZN34_INTERNAL_f3eedc06_4_k_cu_21201e0f6thrust24THRUST_300001_SM_1000_NS12placeholders2_3E - _ZN34_INTERNAL_f3eedc06_4_k_cu_21201e0f4cuda3std6ranges3__45__cpo4sizeE)
_ZN34_INTERNAL_f3eedc06_4_k_cu_21201e0f4cuda3std6ranges3__45__cpo4sizeE:
	.zero		1
	.type		_ZN34_INTERNAL_f3eedc06_4_k_cu_21201e0f6thrust24THRUST_300001_SM_1000_NS12placeholders2_3E,@object
	.size		_ZN34_INTERNAL_f3eedc06_4_k_cu_21201e0f6thrust24THRUST_300001_SM_1000_NS12placeholders2_3E,(_ZN34_INTERNAL_f3eedc06_4_k_cu_21201e0f4cuda3std3__45__cpo6cbeginE - _ZN34_INTERNAL_f3eedc06_4_k_cu_21201e0f6thrust24THRUST_300001_SM_1000_NS12placeholders2_3E)
_ZN34_INTERNAL_f3eedc06_4_k_cu_21201e0f6thrust24THRUST_300001_SM_1000_NS12placeholders2_3E:
	.zero		1
	.type		_ZN34_INTERNAL_f3eedc06_4_k_cu_21201e0f4cuda3std3__45__cpo6cbeginE,@object
	.size		_ZN34_INTERNAL_f3eedc06_4_k_cu_21201e0f4cuda3std3__45__cpo6cbeginE,(_ZN34_INTERNAL_f3eedc06_4_k_cu_21201e0f4cuda3std6ranges3__45__cpo6cbeginE - _ZN34_INTERNAL_f3eedc06_4_k_cu_21201e0f4cuda3std3__45__cpo6cbeginE)
_ZN34_INTERNAL_f3eedc06_4_k_cu_21201e0f4cuda3std3__45__cpo6cbeginE:
	.zero		1
	.type		_ZN34_INTERNAL_f3eedc06_4_k_cu_21201e0f4cuda3std6ranges3__45__cpo6cbeginE,@object
	.size		_ZN34_INTERNAL_f3eedc06_4_k_cu_21201e0f4cuda3std6ranges3__45__cpo6cbeginE,(_ZN34_INTERNAL_f3eedc06_4_k_cu_21201e0f6thrust24THRUST_300001_SM_1000_NS12placeholders2_7E - _ZN34_INTERNAL_f3eedc06_4_k_cu_21201e0f4cuda3std6ranges3__45__cpo6cbeginE)
_ZN34_INTERNAL_f3eedc06_4_k_cu_21201e0f4cuda3std6ranges3__45__cpo6cbeginE:
	.zero		1
	.type		_ZN34_INTERNAL_f3eedc06_4_k_cu_21201e0f6thrust24THRUST_300001_SM_1000_NS12placeholders2_7E,@object
	.size		_ZN34_INTERNAL_f3eedc06_4_k_cu_21201e0f6thrust24THRUST_300001_SM_1000_NS12placeholders2_7E,(_ZN34_INTERNAL_f3eedc06_4_k_cu_21201e0f4cuda3std3__45__cpo7crbeginE - _ZN34_INTERNAL_f3eedc06_4_k_cu_21201e0f6thrust24THRUST_300001_SM_1000_NS12placeholders2_7E)
_ZN34_INTERNAL_f3eedc06_4_k_cu_21201e0f6thrust24THRUST_300001_SM_1000_NS12placeholders2_7E:
	.zero		1
	.type		_ZN34_INTERNAL_f3eedc06_4_k_cu_21201e0f4cuda3std3__45__cpo7crbeginE,@object
	.size		_ZN34_INTERNAL_f3eedc06_4_k_cu_21201e0f4cuda3std3__45__cpo7crbeginE,(_ZN34_INTERNAL_f3eedc06_4_k_cu_21201e0f4cuda3std6ranges3__45__cpo4nextE - _ZN34_INTERNAL_f3eedc06_4_k_cu_21201e0f4cuda3std3__45__cpo7crbeginE)
_ZN34_INTERNAL_f3eedc06_4_k_cu_21201e0f4cuda3std3__45__cpo7crbeginE:
	.zero		1
	.type		_ZN34_INTERNAL_f3eedc06_4_k_cu_21201e0f4cuda3std6ranges3__45__cpo4nextE,@object
	.size		_ZN34_INTERNAL_f3eedc06_4_k_cu_21201e0f4cuda3std6ranges3__45__cpo4nextE,(_ZN34_INTERNAL_f3eedc06_4_k_cu_21201e0f4cuda3std6ranges3__45__cpo4swapE - _ZN34_INTERNAL_f3eedc06_4_k_cu_21201e0f4cuda3std6ranges3__45__cpo4nextE)
_ZN34_INTERNAL_f3eedc06_4_k_cu_21201e0f4cuda3std6ranges3__45__cpo4nextE:
	.zero		1
	.type		_ZN34_INTERNAL_f3eedc06_4_k_cu_21201e0f4cuda3std6ranges3__45__cpo4swapE,@object
	.size		_ZN34_INTERNAL_f3eedc06_4_k_cu_21201e0f4cuda3std6ranges3__45__cpo4swapE,(_ZN34_INTERNAL_f3eedc06_4_k_cu_21201e0f6thrust24THRUST_300001_SM_1000_NS8cuda_cub10par_nosyncE - _ZN34_INTERNAL_f3eedc06_4_k_cu_21201e0f4cuda3std6ranges3__45__cpo4swapE)
_ZN34_INTERNAL_f3eedc06_4_k_cu_21201e0f4cuda3std6ranges3__45__cpo4swapE:
	.zero		1
	.type		_ZN34_INTERNAL_f3eedc06_4_k_cu_21201e0f6thrust24THRUST_300001_SM_1000_NS8cuda_cub10par_nosyncE,@object
	.size		_ZN34_INTERNAL_f3eedc06_4_k_cu_21201e0f6thrust24THRUST_300001_SM_1000_NS8cuda_cub10par_nosyncE,(_ZN34_INTERNAL_f3eedc06_4_k_cu_21201e0f6thrust24THRUST_300001_SM_1000_NS12placeholders2_9E - _ZN34_INTERNAL_f3eedc06_4_k_cu_21201e0f6thrust24THRUST_300001_SM_1000_NS8cuda_cub10par_nosyncE)
_ZN34_INTERNAL_f3eedc06_4_k_cu_21201e0f6thrust24THRUST_300001_SM_1000_NS8cuda_cub10par_nosyncE:
	.zero		1
	.type		_ZN34_INTERNAL_f3eedc06_4_k_cu_21201e0f6thrust24THRUST_300001_SM_1000_NS12placeholders2_9E,@object
	.size		_ZN34_INTERNAL_f3eedc06_4_k_cu_21201e0f6thrust24THRUST_300001_SM_1000_NS12placeholders2_9E,(_ZN34_INTERNAL_f3eedc06_4_k_cu_21201e0f4cuda3std3__436_GLOBAL__N__f3eedc06_4_k_cu_21201e0f6ignoreE - _ZN34_INTERNAL_f3eedc06_4_k_cu_21201e0f6thrust24THRUST_300001_SM_1000_NS12placeholders2_9E)
_ZN34_INTERNAL_f3eedc06_4_k_cu_21201e0f6thrust24THRUST_300001_SM_1000_NS12placeholders2_9E:
	.zero		1
	.type		_ZN34_INTERNAL_f3eedc06_4_k_cu_21201e0f4cuda3std3__436_GLOBAL__N__f3eedc06_4_k_cu_21201e0f6ignoreE,@object
	.size		_ZN34_INTERNAL_f3eedc06_4_k_cu_21201e0f4cuda3std3__436_GLOBAL__N__f3eedc06_4_k_cu_21201e0f6ignoreE,(_ZN34_INTERNAL_f3eedc06_4_k_cu_21201e0f4cuda3std6ranges3__45__cpo4dataE - _ZN34_INTERNAL_f3eedc06_4_k_cu_21201e0f4cuda3std3__436_GLOBAL__N__f3eedc06_4_k_cu_21201e0f6ignoreE)
_ZN34_INTERNAL_f3eedc06_4_k_cu_21201e0f4cuda3std3__436_GLOBAL__N__f3eedc06_4_k_cu_21201e0f6ignoreE:
	.zero		1
	.type		_ZN34_INTERNAL_f3eedc06_4_k_cu_21201e0f4cuda3std6ranges3__45__cpo4dataE,@object
	.size		_ZN34_INTERNAL_f3eedc06_4_k_cu_21201e0f4cuda3std6ranges3__45__cpo4dataE,(_ZN34_INTERNAL_f3eedc06_4_k_cu_21201e0f6thrust24THRUST_300001_SM_1000_NS12placeholders2_1E - _ZN34_INTERNAL_f3eedc06_4_k_cu_21201e0f4cuda3std6ranges3__45__cpo4dataE)
_ZN34_INTERNAL_f3eedc06_4_k_cu_21201e0f4cuda3std6ranges3__45__cpo4dataE:
	.zero		1
	.type		_ZN34_INTERNAL_f3eedc06_4_k_cu_21201e0f6thrust24THRUST_300001_SM_1000_NS12placeholders2_1E,@object
	.size		_ZN34_INTERNAL_f3eedc06_4_k_cu_21201e0f6thrust24THRUST_300001_SM_1000_NS12placeholders2_1E,(_ZN34_INTERNAL_f3eedc06_4_k_cu_21201e0f4cuda3std3__45__cpo5beginE - _ZN34_INTERNAL_f3eedc06_4_k_cu_21201e0f6thrust24THRUST_300001_SM_1000_NS12placeholders2_1E)
_ZN34_INTERNAL_f3eedc06_4_k_cu_21201e0f6thrust24THRUST_300001_SM_1000_NS12placeholders2_1E:
	.zero		1
	.type		_ZN34_INTERNAL_f3eedc06_4_k_cu_21201e0f4cuda3std3__45__cpo5beginE,@object
	.size		_ZN34_INTERNAL_f3eedc06_4_k_cu_21201e0f4cuda3std3__45__cpo5beginE,(_ZN34_INTERNAL_f3eedc06_4_k_cu_21201e0f4cuda3std6ranges3__45__cpo5beginE - _ZN34_INTERNAL_f3eedc06_4_k_cu_21201e0f4cuda3std3__45__cpo5beginE)
_ZN34_INTERNAL_f3eedc06_4_k_cu_21201e0f4cuda3std3__45__cpo5beginE:
	.zero		1
	.type		_ZN34_INTERNAL_f3eedc06_4_k_cu_21201e0f4cuda3std6ranges3__45__cpo5beginE,@object
	.size		_ZN34_INTERNAL_f3eedc06_4_k_cu_21201e0f4cuda3std6ranges3__45__cpo5beginE,(_ZN34_INTERNAL_f3eedc06_4_k_cu_21201e0f6thrust24THRUST_300001_SM_1000_NS12placeholders2_5E - _ZN34_INTERNAL_f3eedc06_4_k_cu_21201e0f4cuda3std6ranges3__45__cpo5beginE)
_ZN34_INTERNAL_f3eedc06_4_k_cu_21201e0f4cuda3std6ranges3__45__cpo5beginE:
	.zero		1
	.type		_ZN34_INTERNAL_f3eedc06_4_k_cu_21201e0f6thrust24THRUST_300001_SM_1000_NS12placeholders2_5E,@object
	.size		_ZN34_INTERNAL_f3eedc06_4_k_cu_21201e0f6thrust24THRUST_300001_SM_1000_NS12placeholders2_5E,(_ZN34_INTERNAL_f3eedc06_4_k_cu_21201e0f4cuda3std3__45__cpo6rbeginE - _ZN34_INTERNAL_f3eedc06_4_k_cu_21201e0f6thrust24THRUST_300001_SM_1000_NS12placeholders2_5E)
_ZN34_INTERNAL_f3eedc06_4_k_cu_21201e0f6thrust24THRUST_300001_SM_1000_NS12placeholders2_5E:
	.zero		1
	.type		_ZN34_INTERNAL_f3eedc06_4_k_cu_21201e0f4cuda3std3__45__cpo6rbeginE,@object
	.size		_ZN34_INTERNAL_f3eedc06_4_k_cu_21201e0f4cuda3std3__45__cpo6rbeginE,(_ZN34_INTERNAL_f3eedc06_4_k_cu_21201e0f4cuda3std6ranges3__45__cpo7advanceE - _ZN34_INTERNAL_f3eedc06_4_k_cu_21201e0f4cuda3std3__45__cpo6rbeginE)
_ZN34_INTERNAL_f3eedc06_4_k_cu_21201e0f4cuda3std3__45__cpo6rbeginE:
	.zero		1
	.type		_ZN34_INTERNAL_f3eedc06_4_k_cu_21201e0f4cuda3std6ranges3__45__cpo7advanceE,@object
	.size		_ZN34_INTERNAL_f3eedc06_4_k_cu_21201e0f4cuda3std6ranges3__45__cpo7advanceE,(_ZN34_INTERNAL_f3eedc06_4_k_cu_21201e0f4cuda3std3__47nulloptE - _ZN34_INTERNAL_f3eedc06_4_k_cu_21201e0f4cuda3std6ranges3__45__cpo7advanceE)
_ZN34_INTERNAL_f3eedc06_4_k_cu_21201e0f4cuda3std6ranges3__45__cpo7advanceE:
	.zero		1
	.type		_ZN34_INTERNAL_f3eedc06_4_k_cu_21201e0f4cuda3std3__47nulloptE,@object
	.size		_ZN34_INTERNAL_f3eedc06_4_k_cu_21201e0f4cuda3std3__47nulloptE,(_ZN34_INTERNAL_f3eedc06_4_k_cu_21201e0f4cuda3std6ranges3__45__cpo8distanceE - _ZN34_INTERNAL_f3eedc06_4_k_cu_21201e0f4cuda3std3__47nulloptE)
_ZN34_INTERNAL_f3eedc06_4_k_cu_21201e0f4cuda3std3__47nulloptE:
	.zero		1
	.type		_ZN34_INTERNAL_f3eedc06_4_k_cu_21201e0f4cuda3std6ranges3__45__cpo8distanceE,@object
	.size		_ZN34_INTERNAL_f3eedc06_4_k_cu_21201e0f4cuda3std6ranges3__45__cpo8distanceE,(_ZN34_INTERNAL_f3eedc06_4_k_cu_21201e0f6thrust24THRUST_300001_SM_1000_NS12placeholders3_10E - _ZN34_INTERNAL_f3eedc06_4_k_cu_21201e0f4cuda3std6ranges3__45__cpo8distanceE)
_ZN34_INTERNAL_f3eedc06_4_k_cu_21201e0f4cuda3std6ranges3__45__cpo8distanceE:
	.zero		1
	.type		_ZN34_INTERNAL_f3eedc06_4_k_cu_21201e0f6thrust24THRUST_300001_SM_1000_NS12placeholders3_10E,@object
	.size		_ZN34_INTERNAL_f3eedc06_4_k_cu_21201e0f6thrust24THRUST_300001_SM_1000_NS12placeholders3_10E,(_ZN34_INTERNAL_f3eedc06_4_k_cu_21201e0f4cuda3std3__419piecewise_constructE - _ZN34_INTERNAL_f3eedc06_4_k_cu_21201e0f6thrust24THRUST_300001_SM_1000_NS12placeholders3_10E)
_ZN34_INTERNAL_f3eedc06_4_k_cu_21201e0f6thrust24THRUST_300001_SM_1000_NS12placeholders3_10E:
	.zero		1
	.type		_ZN34_INTERNAL_f3eedc06_4_k_cu_21201e0f4cuda3std3__419piecewise_constructE,@object
	.size		_ZN34_INTERNAL_f3eedc06_4_k_cu_21201e0f4cuda3std3__419piecewise_constructE,(_ZN34_INTERNAL_f3eedc06_4_k_cu_21201e0f4cuda3std6ranges3__45__cpo5cdataE - _ZN34_INTERNAL_f3eedc06_4_k_cu_21201e0f4cuda3std3__419piecewise_constructE)
_ZN34_INTERNAL_f3eedc06_4_k_cu_21201e0f4cuda3std3__419piecewise_constructE:
	.zero		1
	.type		_ZN34_INTERNAL_f3eedc06_4_k_cu_21201e0f4cuda3std6ranges3__45__cpo5cdataE,@object
	.size		_ZN34_INTERNAL_f3eedc06_4_k_cu_21201e0f4cuda3std6ranges3__45__cpo5cdataE,(_ZN34_INTERNAL_f3eedc06_4_k_cu_21201e0f6thrust24THRUST_300001_SM_1000_NS12placeholders2_2E - _ZN34_INTERNAL_f3eedc06_4_k_cu_21201e0f4cuda3std6ranges3__45__cpo5cdataE)
_ZN34_INTERNAL_f3eedc06_4_k_cu_21201e0f4cuda3std6ranges3__45__cpo5cdataE:
	.zero		1
	.type		_ZN34_INTERNAL_f3eedc06_4_k_cu_21201e0f6thrust24THRUST_300001_SM_1000_NS12placeholders2_2E,@object
	.size		_ZN34_INTERNAL_f3eedc06_4_k_cu_21201e0f6thrust24THRUST_300001_SM_1000_NS12placeholders2_2E,(_ZN34_INTERNAL_f3eedc06_4_k_cu_21201e0f4cuda3std3__45__cpo3endE - _ZN34_INTERNAL_f3eedc06_4_k_cu_21201e0f6thrust24THRUST_300001_SM_1000_NS12placeholders2_2E)
_ZN34_INTERNAL_f3eedc06_4_k_cu_21201e0f6thrust24THRUST_300001_SM_1000_NS12placeholders2_2E:
	.zero		1
	.type		_ZN34_INTERNAL_f3eedc06_4_k_cu_21201e0f4cuda3std3__45__cpo3endE,@object
	.size		_ZN34_INTERNAL_f3eedc06_4_k_cu_21201e0f4cuda3std3__45__cpo3endE,(_ZN34_INTERNAL_f3eedc06_4_k_cu_21201e0f4cuda3std6ranges3__45__cpo3endE - _ZN34_INTERNAL_f3eedc06_4_k_cu_21201e0f4cuda3std3__45__cpo3endE)
_ZN34_INTERNAL_f3eedc06_4_k_cu_21201e0f4cuda3std3__45__cpo3endE:
	.zero		1
	.type		_ZN34_INTERNAL_f3eedc06_4_k_cu_21201e0f4cuda3std6ranges3__45__cpo3endE,@object
	.size		_ZN34_INTERNAL_f3eedc06_4_k_cu_21201e0f4cuda3std6ranges3__45__cpo3endE,(_ZN34_INTERNAL_f3eedc06_4_k_cu_21201e0f6thrust24THRUST_300001_SM_1000_NS12placeholders2_6E - _ZN34_INTERNAL_f3eedc06_4_k_cu_21201e0f4cuda3std6ranges3__45__cpo3endE)
_ZN34_INTERNAL_f3eedc06_4_k_cu_21201e0f4cuda3std6ranges3__45__cpo3endE:
	.zero		1
	.type		_ZN34_INTERNAL_f3eedc06_4_k_cu_21201e0f6thrust24THRUST_300001_SM_1000_NS12placeholders2_6E,@object
	.size		_ZN34_INTERNAL_f3eedc06_4_k_cu_21201e0f6thrust24THRUST_300001_SM_1000_NS12placeholders2_6E,(_ZN34_INTERNAL_f3eedc06_4_k_cu_21201e0f4cuda3std3__45__cpo4rendE - _ZN34_INTERNAL_f3eedc06_4_k_cu_21201e0f6thrust24THRUST_300001_SM_1000_NS12placeholders2_6E)
_ZN34_INTERNAL_f3eedc06_4_k_cu_21201e0f6thrust24THRUST_300001_SM_1000_NS12placeholders2_6E:
	.zero		1
	.type		_ZN34_INTERNAL_f3eedc06_4_k_cu_21201e0f4cuda3std3__45__cpo4rendE,@object
	.size		_ZN34_INTERNAL_f3eedc06_4_k_cu_21201e0f4cuda3std3__45__cpo4rendE,(_ZN34_INTERNAL_f3eedc06_4_k_cu_21201e0f4cuda3std6ranges3__45__cpo9iter_swapE - _ZN34_INTERNAL_f3eedc06_4_k_cu_21201e0f4cuda3std3__45__cpo4rendE)
_ZN34_INTERNAL_f3eedc06_4_k_cu_21201e0f4cuda3std3__45__cpo4rendE:
	.zero		1
	.type		_ZN34_INTERNAL_f3eedc06_4_k_cu_21201e0f4cuda3std6ranges3__45__cpo9iter_swapE,@object
	.size		_ZN34_INTERNAL_f3eedc06_4_k_cu_21201e0f4cuda3std6ranges3__45__cpo9iter_swapE,(_ZN34_INTERNAL_f3eedc06_4_k_cu_21201e0f4cuda3std3__48unexpectE - _ZN34_INTERNAL_f3eedc06_4_k_cu_21201e0f4cuda3std6ranges3__45__cpo9iter_swapE)
_ZN34_INTERNAL_f3eedc06_4_k_cu_21201e0f4cuda3std6ranges3__45__cpo9iter_swapE:
	.zero		1
	.type		_ZN34_INTERNAL_f3eedc06_4_k_cu_21201e0f4cuda3std3__48unexpectE,@object
	.size		_ZN34_INTERNAL_f3eedc06_4_k_cu_21201e0f4cuda3std3__48unexpectE,(_ZN34_INTERNAL_f3eedc06_4_k_cu_21201e0f6thrust24THRUST_300001_SM_1000_NS8cuda_cub3parE - _ZN34_INTERNAL_f3eedc06_4_k_cu_21201e0f4cuda3std3__48unexpectE)
_ZN34_INTERNAL_f3eedc06_4_k_cu_21201e0f4cuda3std3__48unexpectE:
	.zero		1
	.type		_ZN34_INTERNAL_f3eedc06_4_k_cu_21201e0f6thrust24THRUST_300001_SM_1000_NS8cuda_cub3parE,@object
	.size		_ZN34_INTERNAL_f3eedc06_4_k_cu_21201e0f6thrust24THRUST_300001_SM_1000_NS8cuda_cub3parE,(_ZN34_INTERNAL_f3eedc06_4_k_cu_21201e0f6thrust24THRUST_300001_SM_1000_NS12placeholders2_4E - _ZN34_INTERNAL_f3eedc06_4_k_cu_21201e0f6thrust24THRUST_300001_SM_1000_NS8cuda_cub3parE)
_ZN34_INTERNAL_f3eedc06_4_k_cu_21201e0f6thrust24THRUST_300001_SM_1000_NS8cuda_cub3parE:
	.zero		1
	.type		_ZN34_INTERNAL_f3eedc06_4_k_cu_21201e0f6thrust24THRUST_300001_SM_1000_NS12placeholders2_4E,@object
	.size		_ZN34_INTERNAL_f3eedc06_4_k_cu_21201e0f6thrust24THRUST_300001_SM_1000_NS12placeholders2_4E,(_ZN34_INTERNAL_f3eedc06_4_k_cu_21201e0f4cuda3std3__45__cpo4cendE - _ZN34_INTERNAL_f3eedc06_4_k_cu_21201e0f6thrust24THRUST_300001_SM_1000_NS12placeholders2_4E)
_ZN34_INTERNAL_f3eedc06_4_k_cu_21201e0f6thrust24THRUST_300001_SM_1000_NS12placeholders2_4E:
	.zero		1
	.type		_ZN34_INTERNAL_f3eedc06_4_k_cu_21201e0f4cuda3std3__45__cpo4cendE,@object
	.size		_ZN34_INTERNAL_f3eedc06_4_k_cu_21201e0f4cuda3std3__45__cpo4cendE,(_ZN34_INTERNAL_f3eedc06_4_k_cu_21201e0f4cuda3std6ranges3__45__cpo4cendE - _ZN34_INTERNAL_f3eedc06_4_k_cu_21201e0f4cuda3std3__45__cpo4cendE)
_ZN34_INTERNAL_f3eedc06_4_k_cu_21201e0f4cuda3std3__45__cpo4cendE:
	.zero		1
	.type		_ZN34_INTERNAL_f3eedc06_4_k_cu_21201e0f4cuda3std6ranges3__45__cpo4cendE,@object
	.size		_ZN34_INTERNAL_f3eedc06_4_k_cu_21201e0f4cuda3std6ranges3__45__cpo4cendE,(_ZN34_INTERNAL_f3eedc06_4_k_cu_21201e0f4cuda3std3__420unreachable_sentinelE - _ZN34_INTERNAL_f3eedc06_4_k_cu_21201e0f4cuda3std6ranges3__45__cpo4cendE)
_ZN34_INTERNAL_f3eedc06_4_k_cu_21201e0f4cuda3std6ranges3__45__cpo4cendE:
	.zero		1
	.type		_ZN34_INTERNAL_f3eedc06_4_k_cu_21201e0f4cuda3std3__420unreachable_sentinelE,@object
	.size		_ZN34_INTERNAL_f3eedc06_4_k_cu_21201e0f4cuda3std3__420unreachable_sentinelE,(_ZN34_INTERNAL_f3eedc06_4_k_cu_21201e0f4cuda3std6ranges3__45__cpo5ssizeE - _ZN34_INTERNAL_f3eedc06_4_k_cu_21201e0f4cuda3std3__420unreachable_sentinelE)
_ZN34_INTERNAL_f3eedc06_4_k_cu_21201e0f4cuda3std3__420unreachable_sentinelE:
	.zero		1
	.type		_ZN34_INTERNAL_f3eedc06_4_k_cu_21201e0f4cuda3std6ranges3__45__cpo5ssizeE,@object
	.size		_ZN34_INTERNAL_f3eedc06_4_k_cu_21201e0f4cuda3std6ranges3__45__cpo5ssizeE,(_ZN34_INTERNAL_f3eedc06_4_k_cu_21201e0f6thrust24THRUST_300001_SM_1000_NS12placeholders2_8E - _ZN34_INTERNAL_f3eedc06_4_k_cu_21201e0f4cuda3std6ranges3__45__cpo5ssizeE)
_ZN34_INTERNAL_f3eedc06_4_k_cu_21201e0f4cuda3std6ranges3__45__cpo5ssizeE:
	.zero		1
	.type		_ZN34_INTERNAL_f3eedc06_4_k_cu_21201e0f6thrust24THRUST_300001_SM_1000_NS12placeholders2_8E,@object
	.size		_ZN34_INTERNAL_f3eedc06_4_k_cu_21201e0f6thrust24THRUST_300001_SM_1000_NS12placeholders2_8E,(_ZN34_INTERNAL_f3eedc06_4_k_cu_21201e0f4cuda3std3__45__cpo5crendE - _ZN34_INTERNAL_f3eedc06_4_k_cu_21201e0f6thrust24THRUST_300001_SM_1000_NS12placeholders2_8E)
_ZN34_INTERNAL_f3eedc06_4_k_cu_21201e0f6thrust24THRUST_300001_SM_1000_NS12placeholders2_8E:
	.zero		1
	.type		_ZN34_INTERNAL_f3eedc06_4_k_cu_21201e0f4cuda3std3__45__cpo5crendE,@object
	.size		_ZN34_INTERNAL_f3eedc06_4_k_cu_21201e0f4cuda3std3__45__cpo5crendE,(_ZN34_INTERNAL_f3eedc06_4_k_cu_21201e0f4cuda3std6ranges3__45__cpo4prevE - _ZN34_INTERNAL_f3eedc06_4_k_cu_21201e0f4cuda3std3__45__cpo5crendE)
_ZN34_INTERNAL_f3eedc06_4_k_cu_21201e0f4cuda3std3__45__cpo5crendE:
	.zero		1
	.type		_ZN34_INTERNAL_f3eedc06_4_k_cu_21201e0f4cuda3std6ranges3__45__cpo4prevE,@object
	.size		_ZN34_INTERNAL_f3eedc06_4_k_cu_21201e0f4cuda3std6ranges3__45__cpo4prevE,(_ZN34_INTERNAL_f3eedc06_4_k_cu_21201e0f4cuda3std6ranges3__45__cpo9iter_moveE - _ZN34_INTERNAL_f3eedc06_4_k_cu_21201e0f4cuda3std6ranges3__45__cpo4prevE)
_ZN34_INTERNAL_f3eedc06_4_k_cu_21201e0f4cuda3std6ranges3__45__cpo4prevE:
	.zero		1
	.type		_ZN34_INTERNAL_f3eedc06_4_k_cu_21201e0f4cuda3std6ranges3__45__cpo9iter_moveE,@object
	.size		_ZN34_INTERNAL_f3eedc06_4_k_cu_21201e0f4cuda3std6ranges3__45__cpo9iter_moveE,(_ZN34_INTERNAL_f3eedc06_4_k_cu_21201e0f6thrust24THRUST_300001_SM_1000_NS6system6detail10sequential3seqE - _ZN34_INTERNAL_f3eedc06_4_k_cu_21201e0f4cuda3std6ranges3__45__cpo9iter_moveE)
_ZN34_INTERNAL_f3eedc06_4_k_cu_21201e0f4cuda3std6ranges3__45__cpo9iter_moveE:
	.zero		1
	.type		_ZN34_INTERNAL_f3eedc06_4_k_cu_21201e0f6thrust24THRUST_300001_SM_1000_NS6system6detail10sequential3seqE,@object
	.size		_ZN34_INTERNAL_f3eedc06_4_k_cu_21201e0f6thrust24THRUST_300001_SM_1000_NS6system6detail10sequential3seqE,(.L_31 - _ZN34_INTERNAL_f3eedc06_4_k_cu_21201e0f6thrust24THRUST_300001_SM_1000_NS6system6detail10sequential3seqE)
_ZN34_INTERNAL_f3eedc06_4_k_cu_21201e0f6thrust24THRUST_300001_SM_1000_NS6system6detail10sequential3seqE:
	.zero		1
.L_31:


//--------------------- .nv.constant0._ZN3cub18CUB_300001_SM_10006detail11EmptyKernelIvEEvv --------------------------
	.section	.nv.constant0._ZN3cub18CUB_300001_SM_10006detail11EmptyKernelIvEEvv,"a",@progbits
	.sectionflags	@""
	.align	4
.nv.constant0._ZN3cub18CUB_300001_SM_10006detail11EmptyKernelIvEEvv:
	.zero		896


//--------------------- .nv.constant0._Z14fragmentShaderP6uchar4PiP6float3P4int3P8fragment --------------------------
	.section	.nv.constant0._Z14fragmentShaderP6uchar4PiP6float3P4int3P8fragment,"a",@progbits
	.sectionflags	@""
	.align	4
.nv.constant0._Z14fragmentShaderP6uchar4PiP6float3P4int3P8fragment:
	.zero		936


//--------------------- .nv.constant0._Z17rasterizeTrianglePiS_P6float3P4int3P8fragment --------------------------
	.section	.nv.constant0._Z17rasterizeTrianglePiS_P6float3P4int3P8fragment,"a",@progbits
	.sectionflags	@""
	.align	4
.nv.constant0._Z17rasterizeTrianglePiS_P6float3P4int3P8fragment:
	.zero		936


//--------------------- .nv.constant0._Z12vertexShaderPiS_P6float3S_ --------------------------
	.section	.nv.constant0._Z12vertexShaderPiS_P6float3S_,"a",@progbits
	.sectionflags	@""
	.align	4
.nv.constant0._Z12vertexShaderPiS_P6float3S_:
	.zero		928


//--------------------- SYMBOLS --------------------------

	.type		.nv.reservedSmem.offset0,@object
	.size		.nv.reservedSmem.offset0,0x4
	.type		free,@function
	.type		malloc,@function
